	.target	sm_90a

	.elftype	@"ET_EXEC"


//--------------------- .note.nv.tkinfo           --------------------------
	.section	.note.nv.tkinfo,"",@"SHT_NOTE"
	.sectionflags	@"SHF_NOTE_NV_TKINFO"
	.tkinfo
        /*0018*/ 	.word	0x00000002
        /*0030*/ 	.string	""
        /*0030*/ 	.string	"ptxas"
        /*0030*/ 	.string	"Cuda compilation tools, release 13.0, V13.0.88"
        /*0030*/ 	.string	"Build cuda_13.0.r13.0/compiler.36424714_0"
        /*0030*/ 	.string	"-arch sm_90a -m 64 "



//--------------------- .note.nv.cuinfo           --------------------------
	.section	.note.nv.cuinfo,"",@"SHT_NOTE"
	.sectionflags	@"SHF_NOTE_NV_CUINFO"
        /*0018*/ 	.short	0x0002
        /*001a*/ 	.short	0x005a
        /*001c*/ 	.short	0x0082
	.zero		2


//--------------------- .nv.info                  --------------------------
	.section	.nv.info,"",@"SHT_CUDA_INFO"
	.align	4


	//----- nvinfo : EIATTR_REGCOUNT
	.align		4
        /*0000*/ 	.byte	0x04, 0x2f
        /*0002*/ 	.short	(.L_15 - .L_14)
	.align		4
.L_14:
        /*0004*/ 	.word	index@(_ZN7cutlass13device_kernelINS_4gemm6kernel13GemmUniversalIN4cute5tupleIJiiiiEEENS1_10collective13CollectiveMmaINS1_34MainloopSm90TmaGmmaWarpSpecializedILi2ENS5_IJNS4_1CILi2EEESB_NSA_ILi1EEEEEENS1_35KernelTmaWarpSpecializedCooperativeEEENS5_IJNSA_ILi128EEENSA_ILi256EEESG_EEENS_10bfloat16_tENS5_IJlSC_lEEESJ_SK_NS4_8TiledMMAINS4_8MMA_AtomIJNS4_4SM904GMMA28MMA_64x256x16_F32BF16BF16_SSILNSO_5MajorE0ELSQ_0ELNSO_7ScaleInE1ELSR_1EEEEEENS4_6LayoutINS5_IJSB_SC_SC_EEENS5_IJSC_NSA_ILi0EEESW_EEEEENS5_IJNS4_10UnderscoreESZ_SZ_EEEEENS4_23SM90_TMA_LOAD_MULTICASTENS4_14ComposedLayoutINS4_7SwizzleILi3ELi4ELi3EEENS4_18smem_ptr_flag_bitsILi16EEENSU_INS5_IJNSA_ILi8EEENSA_ILi64EEEEEENS5_IJS19_SC_EEEEEEEvNS4_8identityES12_S1D_vS1E_EENS_8epilogue10collective6detail29Sm90TmaWarpSpecializedAdapterINS1H_15DefaultEpilogueISJ_SK_SK_NS1G_6thread17LinearCombinationISJ_Li1EffLNS1L_9ScaleType4KindE0ELNS_15FloatRoundStyleE2ESJ_EENS1_15EpilogueDefaultEEEEEvvEEEEvNT_6ParamsE)
        /*0008*/ 	.word	0x000000a8


	//----- nvinfo : EIATTR_FRAME_SIZE
	.align		4
.L_15:
        /*000c*/ 	.byte	0x04, 0x11
        /*000e*/ 	.short	(.L_17 - .L_16)
	.align		4
.L_16:
        /*0010*/ 	.word	index@(_ZN7cutlass13device_kernelINS_4gemm6kernel13GemmUniversalIN4cute5tupleIJiiiiEEENS1_10collective13CollectiveMmaINS1_34MainloopSm90TmaGmmaWarpSpecializedILi2ENS5_IJNS4_1CILi2EEESB_NSA_ILi1EEEEEENS1_35KernelTmaWarpSpecializedCooperativeEEENS5_IJNSA_ILi128EEENSA_ILi256EEESG_EEENS_10bfloat16_tENS5_IJlSC_lEEESJ_SK_NS4_8TiledMMAINS4_8MMA_AtomIJNS4_4SM904GMMA28MMA_64x256x16_F32BF16BF16_SSILNSO_5MajorE0ELSQ_0ELNSO_7ScaleInE1ELSR_1EEEEEENS4_6LayoutINS5_IJSB_SC_SC_EEENS5_IJSC_NSA_ILi0EEESW_EEEEENS5_IJNS4_10UnderscoreESZ_SZ_EEEEENS4_23SM90_TMA_LOAD_MULTICASTENS4_14ComposedLayoutINS4_7SwizzleILi3ELi4ELi3EEENS4_18smem_ptr_flag_bitsILi16EEENSU_INS5_IJNSA_ILi8EEENSA_ILi64EEEEEENS5_IJS19_SC_EEEEEEEvNS4_8identityES12_S1D_vS1E_EENS_8epilogue10collective6detail29Sm90TmaWarpSpecializedAdapterINS1H_15DefaultEpilogueISJ_SK_SK_NS1G_6thread17LinearCombinationISJ_Li1EffLNS1L_9ScaleType4KindE0ELNS_15FloatRoundStyleE2ESJ_EENS1_15EpilogueDefaultEEEEEvvEEEEvNT_6ParamsE)
        /*0014*/ 	.word	0x00000000


	//----- nvinfo : EIATTR_MIN_STACK_SIZE
	.align		4
.L_17:
        /*0018*/ 	.byte	0x04, 0x12
        /*001a*/ 	.short	(.L_19 - .L_18)
	.align		4
.L_18:
        /*001c*/ 	.word	index@(_ZN7cutlass13device_kernelINS_4gemm6kernel13GemmUniversalIN4cute5tupleIJiiiiEEENS1_10collective13CollectiveMmaINS1_34MainloopSm90TmaGmmaWarpSpecializedILi2ENS5_IJNS4_1CILi2EEESB_NSA_ILi1EEEEEENS1_35KernelTmaWarpSpecializedCooperativeEEENS5_IJNSA_ILi128EEENSA_ILi256EEESG_EEENS_10bfloat16_tENS5_IJlSC_lEEESJ_SK_NS4_8TiledMMAINS4_8MMA_AtomIJNS4_4SM904GMMA28MMA_64x256x16_F32BF16BF16_SSILNSO_5MajorE0ELSQ_0ELNSO_7ScaleInE1ELSR_1EEEEEENS4_6LayoutINS5_IJSB_SC_SC_EEENS5_IJSC_NSA_ILi0EEESW_EEEEENS5_IJNS4_10UnderscoreESZ_SZ_EEEEENS4_23SM90_TMA_LOAD_MULTICASTENS4_14ComposedLayoutINS4_7SwizzleILi3ELi4ELi3EEENS4_18smem_ptr_flag_bitsILi16EEENSU_INS5_IJNSA_ILi8EEENSA_ILi64EEEEEENS5_IJS19_SC_EEEEEEEvNS4_8identityES12_S1D_vS1E_EENS_8epilogue10collective6detail29Sm90TmaWarpSpecializedAdapterINS1H_15DefaultEpilogueISJ_SK_SK_NS1G_6thread17LinearCombinationISJ_Li1EffLNS1L_9ScaleType4KindE0ELNS_15FloatRoundStyleE2ESJ_EENS1_15EpilogueDefaultEEEEEvvEEEEvNT_6ParamsE)
        /*0020*/ 	.word	0x00000000
.L_19:


//--------------------- .nv.compat                --------------------------
	.section	.nv.compat,"",@"SHT_CUDA_COMPAT_INFO"
	.align	4
        /*0000*/ 	.byte	0x02, 0x09, 0x01, 0x00, 0x02, 0x02, 0x04, 0x00, 0x02, 0x05, 0x05, 0x00, 0x03, 0x07, 0x01, 0x01
        /*0010*/ 	.byte	0x02, 0x03, 0x01, 0x00, 0x02, 0x06, 0x01, 0x00, 0x04, 0x0b, 0x08, 0x00, 0x00, 0x00, 0x00, 0x00
        /*0020*/ 	.byte	0x00, 0x00, 0x00, 0x00


//--------------------- .nv.info._ZN7cutlass13device_kernelINS_4gemm6kernel13GemmUniversalIN4cute5tupleIJiiiiEEENS1_10collective13CollectiveMmaINS1_34MainloopSm90TmaGmmaWarpSpecializedILi2ENS5_IJNS4_1CILi2EEESB_NSA_ILi1EEEEEENS1_35KernelTmaWarpSpecializedCooperativeEEENS5_IJNSA_ILi128EEENSA_ILi256EEESG_EEENS_10bfloat16_tENS5_IJlSC_lEEESJ_SK_NS4_8TiledMMAINS4_8MMA_AtomIJNS4_4SM904GMMA28MMA_64x256x16_F32BF16BF16_SSILNSO_5MajorE0ELSQ_0ELNSO_7ScaleInE1ELSR_1EEEEEENS4_6LayoutINS5_IJSB_SC_SC_EEENS5_IJSC_NSA_ILi0EEESW_EEEEENS5_IJNS4_10UnderscoreESZ_SZ_EEEEENS4_23SM90_TMA_LOAD_MULTICASTENS4_14ComposedLayoutINS4_7SwizzleILi3ELi4ELi3EEENS4_18smem_ptr_flag_bitsILi16EEENSU_INS5_IJNSA_ILi8EEENSA_ILi64EEEEEENS5_IJS19_SC_EEEEEEEvNS4_8identityES12_S1D_vS1E_EENS_8epilogue10collective6detail29Sm90TmaWarpSpecializedAdapterINS1H_15DefaultEpilogueISJ_SK_SK_NS1G_6thread17LinearCombinationISJ_Li1EffLNS1L_9ScaleType4KindE0ELNS_15FloatRoundStyleE2ESJ_EENS1_15EpilogueDefaultEEEEEvvEEEEvNT_6ParamsE --------------------------
	.section	.nv.info._ZN7cutlass13device_kernelINS_4gemm6kernel13GemmUniversalIN4cute5tupleIJiiiiEEENS1_10collective13CollectiveMmaINS1_34MainloopSm90TmaGmmaWarpSpecializedILi2ENS5_IJNS4_1CILi2EEESB_NSA_ILi1EEEEEENS1_35KernelTmaWarpSpecializedCooperativeEEENS5_IJNSA_ILi128EEENSA_ILi256EEESG_EEENS_10bfloat16_tENS5_IJlSC_lEEESJ_SK_NS4_8TiledMMAINS4_8MMA_AtomIJNS4_4SM904GMMA28MMA_64x256x16_F32BF16BF16_SSILNSO_5MajorE0ELSQ_0ELNSO_7ScaleInE1ELSR_1EEEEEENS4_6LayoutINS5_IJSB_SC_SC_EEENS5_IJSC_NSA_ILi0EEESW_EEEEENS5_IJNS4_10UnderscoreESZ_SZ_EEEEENS4_23SM90_TMA_LOAD_MULTICASTENS4_14ComposedLayoutINS4_7SwizzleILi3ELi4ELi3EEENS4_18smem_ptr_flag_bitsILi16EEENSU_INS5_IJNSA_ILi8EEENSA_ILi64EEEEEENS5_IJS19_SC_EEEEEEEvNS4_8identityES12_S1D_vS1E_EENS_8epilogue10collective6detail29Sm90TmaWarpSpecializedAdapterINS1H_15DefaultEpilogueISJ_SK_SK_NS1G_6thread17LinearCombinationISJ_Li1EffLNS1L_9ScaleType4KindE0ELNS_15FloatRoundStyleE2ESJ_EENS1_15EpilogueDefaultEEEEEvvEEEEvNT_6ParamsE,"",@"SHT_CUDA_INFO"
	.sectionflags	@""
	.align	4


	//----- nvinfo : EIATTR_CUDA_API_VERSION
	.align		4
        /*0000*/ 	.byte	0x04, 0x37
        /*0002*/ 	.short	(.L_21 - .L_20)
.L_20:
        /*0004*/ 	.word	0x00000082


	//----- nvinfo : EIATTR_KPARAM_INFO
	.align		4
.L_21:
        /*0008*/ 	.byte	0x04, 0x17
        /*000a*/ 	.short	(.L_23 - .L_22)
.L_22:
        /*000c*/ 	.word	0x00000000
        /*0010*/ 	.short	0x0000
        /*0012*/ 	.short	0x0070
        /*0014*/ 	.byte	0x00, 0xf0, 0x01, 0x10


	//----- nvinfo : EIATTR_SPARSE_MMA_MASK
	.align		4
.L_23:
        /*0018*/ 	.byte	0x03, 0x50
        /*001a*/ 	.short	0x0000


	//----- nvinfo : EIATTR_MAXREG_COUNT
	.align		4
        /*001c*/ 	.byte	0x03, 0x1b
        /*001e*/ 	.short	0x00a8


	//----- nvinfo : EIATTR_NUM_BARRIERS
	.align		4
        /*0020*/ 	.byte	0x02, 0x4c
        /*0022*/ 	.byte	0x01
	.zero		1


	//----- nvinfo : EIATTR_EXTERNS
	.align		4
        /*0024*/ 	.byte	0x04, 0x0f
        /*0026*/ 	.short	(.L_25 - .L_24)


	//   ....[0]....
	.align		4
.L_24:
        /*0028*/ 	.word	index@(__assertfail)


	//----- nvinfo : EIATTR_MERCURY_ISA_VERSION
	.align		4
.L_25:
        /*002c*/ 	.byte	0x03, 0x5f
        /*002e*/ 	.short	0x0101


	//----- nvinfo : EIATTR_INT_WARP_WIDE_INSTR_OFFSETS
	.align		4
        /*0030*/ 	.byte	0x04, 0x31
        /*0032*/ 	.short	(.L_27 - .L_26)


	//   ....[0]....
.L_26:
        /*0034*/ 	.word	0x00000440


	//   ....[1]....
        /*0038*/ 	.word	0x00000470


	//   ....[2]....
        /*003c*/ 	.word	0x00000630


	//   ....[3]....
        /*0040*/ 	.word	0x000020f0


	//----- nvinfo : EIATTR_COOP_GROUP_MASK_REGIDS
	.align		4
.L_27:
        /*0044*/ 	.byte	0x04, 0x29
        /*0046*/ 	.short	(.L_29 - .L_28)


	//   ....[0]....
.L_28:
        /*0048*/ 	.word	0xffffffff


	//   ....[1]....
        /*004c*/ 	.word	0xffffffff


	//   ....[2]....
        /*0050*/ 	.word	0xffffffff


	//   ....[3]....
        /*0054*/ 	.word	0xffffffff


	//   ....[4]....
        /*0058*/ 	.word	0xffffffff


	//   ....[5]....
        /*005c*/ 	.word	0xffffffff


	//----- nvinfo : EIATTR_COOP_GROUP_INSTR_OFFSETS
	.align		4
.L_29:
        /*0060*/ 	.byte	0x04, 0x28
        /*0062*/ 	.short	(.L_31 - .L_30)


	//   ....[0]....
.L_30:
        /*0064*/ 	.word	0x00000060


	//   ....[1]....
        /*0068*/ 	.word	0x00000070


	//   ....[2]....
        /*006c*/ 	.word	0x00000130


	//   ....[3]....
        /*0070*/ 	.word	0x00000290


	//   ....[4]....
        /*0074*/ 	.word	0x000007b0


	//   ....[5]....
        /*0078*/ 	.word	0x00001200


	//----- nvinfo : EIATTR_REG_RECONFIG
	.align		4
.L_31:
        /*007c*/ 	.byte	0x01, 0x54
	.zero		2


	//----- nvinfo : EIATTR_SYSCALL_OFFSETS
	.align		4
        /*0080*/ 	.byte	0x04, 0x46
        /*0082*/ 	.short	(.L_33 - .L_32)


	//   ....[0]....
.L_32:
        /*0084*/ 	.word	0x000013c0


	//----- nvinfo : EIATTR_MBARRIER_INSTR_OFFSETS
	.align		4
.L_33:
        /*0088*/ 	.byte	0x04, 0x39
        /*008a*/ 	.short	(.L_35 - .L_34)


	//   ....[0]....
.L_34:
        /*008c*/ 	.word	0x00000230
        /*0090*/ 	.word	0x000000ff
        /*0094*/ 	.word	0x00000000
        /*0098*/ 	.short	0x0100
        /*009a*/ 	.byte	0x08
	.zero		1


	//   ....[1]....
        /*009c*/ 	.word	0x00000240
        /*00a0*/ 	.word	0x000000ff
        /*00a4*/ 	.word	0x00000010
        /*00a8*/ 	.short	0x0100
        /*00aa*/ 	.byte	0x08
	.zero		1


	//   ....[2]....
        /*00ac*/ 	.word	0x00000250
        /*00b0*/ 	.word	0x000000ff
        /*00b4*/ 	.word	0x00000008
        /*00b8*/ 	.short	0x0100
        /*00ba*/ 	.byte	0x08
	.zero		1


	//   ....[3]....
        /*00bc*/ 	.word	0x00000260
        /*00c0*/ 	.word	0x000000ff
        /*00c4*/ 	.word	0x00000018
        /*00c8*/ 	.short	0x0100
        /*00ca*/ 	.byte	0x08
	.zero		1


	//   ....[4]....
        /*00cc*/ 	.word	0x000006b0
        /*00d0*/ 	.word	0x000000ff
        /*00d4*/ 	.word	0x00000030
        /*00d8*/ 	.short	0x0100
        /*00da*/ 	.byte	0x06
	.zero		1


	//   ....[5]....
        /*00dc*/ 	.word	0x00000740
        /*00e0*/ 	.word	0x000000ff
        /*00e4*/ 	.word	0x00000038
        /*00e8*/ 	.short	0x0100
        /*00ea*/ 	.byte	0x06
	.zero		1


	//   ....[6]....
        /*00ec*/ 	.word	0x00001480
        /*00f0*/ 	.word	0x00000003
        /*00f4*/ 	.word	0x00000000
        /*00f8*/ 	.short	0x010a
        /*00fa*/ 	.byte	0x3f
	.zero		1


	//   ....[7]....
        /*00fc*/ 	.word	0x000014c0
        /*0100*/ 	.word	0x00000003
        /*0104*/ 	.word	0x00000000
        /*0108*/ 	.short	0x010a
        /*010a*/ 	.byte	0x3f
	.zero		1


	//   ....[8]....
        /*010c*/ 	.word	0x00001ac0
        /*0110*/ 	.word	0x00000005
        /*0114*/ 	.word	0x00000000
        /*0118*/ 	.short	0x010a
        /*011a*/ 	.byte	0x3f
	.zero		1


	//   ....[9]....
        /*011c*/ 	.word	0x00001b00
        /*0120*/ 	.word	0x00000005
        /*0124*/ 	.word	0x00000000
        /*0128*/ 	.short	0x010a
        /*012a*/ 	.byte	0x3f
	.zero		1


	//   ....[10]....
        /*012c*/ 	.word	0x00001f90
        /*0130*/ 	.word	0x00000005
        /*0134*/ 	.word	0x00000000
        /*0138*/ 	.short	0x0101
        /*013a*/ 	.byte	0x3f
	.zero		1


	//   ....[11]....
        /*013c*/ 	.word	0x00002170
        /*0140*/ 	.word	0x00000003
        /*0144*/ 	.word	0x00000000
        /*0148*/ 	.short	0x0101
        /*014a*/ 	.byte	0x3f
	.zero		1


	//   ....[12]....
        /*014c*/ 	.word	0x0000b050
        /*0150*/ 	.word	0x00000014
        /*0154*/ 	.word	0x00000010
        /*0158*/ 	.short	0x010a
        /*015a*/ 	.byte	0x3f
	.zero		1


	//   ....[13]....
        /*015c*/ 	.word	0x0000b4f0
        /*0160*/ 	.word	0x00000004
        /*0164*/ 	.word	0x00000038
        /*0168*/ 	.short	0x0101
        /*016a*/ 	.byte	0x3f
	.zero		1


	//   ....[14]....
        /*016c*/ 	.word	0x0000bc00
        /*0170*/ 	.word	0x00000005
        /*0174*/ 	.word	0x00000000
        /*0178*/ 	.short	0x010a
        /*017a*/ 	.byte	0x3f
	.zero		1


	//   ....[15]....
        /*017c*/ 	.word	0x0000bc80
        /*0180*/ 	.word	0x00000009
        /*0184*/ 	.word	0x00000000
        /*0188*/ 	.short	0x010a
        /*018a*/ 	.byte	0x3f
	.zero		1


	//   ....[16]....
        /*018c*/ 	.word	0x0000bce0
        /*0190*/ 	.word	0x00000003
        /*0194*/ 	.word	0x00000000
        /*0198*/ 	.short	0x010a
        /*019a*/ 	.byte	0x3f
	.zero		1


	//   ....[17]....
        /*019c*/ 	.word	0x0000bd30
        /*01a0*/ 	.word	0x00000005
        /*01a4*/ 	.word	0x00000000
        /*01a8*/ 	.short	0x010a
        /*01aa*/ 	.byte	0x3f
	.zero		1


	//   ....[18]....
        /*01ac*/ 	.word	0x0000be00
        /*01b0*/ 	.word	0x00000014
        /*01b4*/ 	.word	0x00000010
        /*01b8*/ 	.short	0x010a
        /*01ba*/ 	.byte	0x3f
	.zero		1


	//   ....[19]....
        /*01bc*/ 	.word	0x0000bed0
        /*01c0*/ 	.word	0x00000005
        /*01c4*/ 	.word	0x00000000
        /*01c8*/ 	.short	0x010a
        /*01ca*/ 	.byte	0x3f
	.zero		1


	//----- nvinfo : EIATTR_NUM_MBARRIERS
	.align		4
.L_35:
        /*01cc*/ 	.byte	0x03, 0x38
        /*01ce*/ 	.short	0x0006


	//----- nvinfo : EIATTR_EXIT_INSTR_OFFSETS
	.align		4
        /*01d0*/ 	.byte	0x04, 0x1c
        /*01d2*/ 	.short	(.L_37 - .L_36)


	//   ....[0]....
.L_36:
        /*01d4*/ 	.word	0x00000910


	//   ....[1]....
        /*01d8*/ 	.word	0x00001130


	//   ....[2]....
        /*01dc*/ 	.word	0x0000a680


	//   ....[3]....
        /*01e0*/ 	.word	0x0000abe0


	//   ....[4]....
        /*01e4*/ 	.word	0x0000bcd0


	//----- nvinfo : EIATTR_MAX_THREADS
	.align		4
.L_37:
        /*01e8*/ 	.byte	0x04, 0x05
        /*01ea*/ 	.short	(.L_39 - .L_38)
.L_38:
        /*01ec*/ 	.word	0x00000180
        /*01f0*/ 	.word	0x00000001
        /*01f4*/ 	.word	0x00000001


	//----- nvinfo : EIATTR_CRS_STACK_SIZE
	.align		4
.L_39:
        /*01f8*/ 	.byte	0x04, 0x1e
        /*01fa*/ 	.short	(.L_41 - .L_40)
.L_40:
        /*01fc*/ 	.word	0x00000000


	//----- nvinfo : EIATTR_CBANK_PARAM_SIZE
	.align		4
.L_41:
        /*0200*/ 	.byte	0x03, 0x19
        /*0202*/ 	.short	0x0470


	//----- nvinfo : EIATTR_PARAM_CBANK
	.align		4
        /*0204*/ 	.byte	0x04, 0x0a
        /*0206*/ 	.short	(.L_43 - .L_42)
	.align		4
.L_42:
        /*0208*/ 	.word	index@(.nv.constant0._ZN7cutlass13device_kernelINS_4gemm6kernel13GemmUniversalIN4cute5tupleIJiiiiEEENS1_10collective13CollectiveMmaINS1_34MainloopSm90TmaGmmaWarpSpecializedILi2ENS5_IJNS4_1CILi2EEESB_NSA_ILi1EEEEEENS1_35KernelTmaWarpSpecializedCooperativeEEENS5_IJNSA_ILi128EEENSA_ILi256EEESG_EEENS_10bfloat16_tENS5_IJlSC_lEEESJ_SK_NS4_8TiledMMAINS4_8MMA_AtomIJNS4_4SM904GMMA28MMA_64x256x16_F32BF16BF16_SSILNSO_5MajorE0ELSQ_0ELNSO_7ScaleInE1ELSR_1EEEEEENS4_6LayoutINS5_IJSB_SC_SC_EEENS5_IJSC_NSA_ILi0EEESW_EEEEENS5_IJNS4_10UnderscoreESZ_SZ_EEEEENS4_23SM90_TMA_LOAD_MULTICASTENS4_14ComposedLayoutINS4_7SwizzleILi3ELi4ELi3EEENS4_18smem_ptr_flag_bitsILi16EEENSU_INS5_IJNSA_ILi8EEENSA_ILi64EEEEEENS5_IJS19_SC_EEEEEEEvNS4_8identityES12_S1D_vS1E_EENS_8epilogue10collective6detail29Sm90TmaWarpSpecializedAdapterINS1H_15DefaultEpilogueISJ_SK_SK_NS1G_6thread17LinearCombinationISJ_Li1EffLNS1L_9ScaleType4KindE0ELNS_15FloatRoundStyleE2ESJ_EENS1_15EpilogueDefaultEEEEEvvEEEEvNT_6ParamsE)
        /*020c*/ 	.short	0x0210
        /*020e*/ 	.short	0x0470


	//----- nvinfo : EIATTR_SW_WAR
	.align		4
.L_43:
        /*0210*/ 	.byte	0x04, 0x36
        /*0212*/ 	.short	(.L_45 - .L_44)
.L_44:
        /*0214*/ 	.word	0x00000008
.L_45:


//--------------------- .nv.callgraph             --------------------------
	.section	.nv.callgraph,"",@"SHT_CUDA_CALLGRAPH"
	.align	4
	.sectionentsize	8
	.align		4
        /*0000*/ 	.word	0x00000000
	.align		4
        /*0004*/ 	.word	0xffffffff
	.align		4
        /*0008*/ 	.word	index@(_ZN7cutlass13device_kernelINS_4gemm6kernel13GemmUniversalIN4cute5tupleIJiiiiEEENS1_10collective13CollectiveMmaINS1_34MainloopSm90TmaGmmaWarpSpecializedILi2ENS5_IJNS4_1CILi2EEESB_NSA_ILi1EEEEEENS1_35KernelTmaWarpSpecializedCooperativeEEENS5_IJNSA_ILi128EEENSA_ILi256EEESG_EEENS_10bfloat16_tENS5_IJlSC_lEEESJ_SK_NS4_8TiledMMAINS4_8MMA_AtomIJNS4_4SM904GMMA28MMA_64x256x16_F32BF16BF16_SSILNSO_5MajorE0ELSQ_0ELNSO_7ScaleInE1ELSR_1EEEEEENS4_6LayoutINS5_IJSB_SC_SC_EEENS5_IJSC_NSA_ILi0EEESW_EEEEENS5_IJNS4_10UnderscoreESZ_SZ_EEEEENS4_23SM90_TMA_LOAD_MULTICASTENS4_14ComposedLayoutINS4_7SwizzleILi3ELi4ELi3EEENS4_18smem_ptr_flag_bitsILi16EEENSU_INS5_IJNSA_ILi8EEENSA_ILi64EEEEEENS5_IJS19_SC_EEEEEEEvNS4_8identityES12_S1D_vS1E_EENS_8epilogue10collective6detail29Sm90TmaWarpSpecializedAdapterINS1H_15DefaultEpilogueISJ_SK_SK_NS1G_6thread17LinearCombinationISJ_Li1EffLNS1L_9ScaleType4KindE0ELNS_15FloatRoundStyleE2ESJ_EENS1_15EpilogueDefaultEEEEEvvEEEEvNT_6ParamsE)
	.align		4
        /*000c*/ 	.word	index@(__assertfail)
	.align		4
        /*0010*/ 	.word	0x00000000
	.align		4
        /*0014*/ 	.word	0xfffffffe
	.align		4
        /*0018*/ 	.word	0x00000000
	.align		4
        /*001c*/ 	.word	0xfffffffd
	.align		4
        /*0020*/ 	.word	0x00000000
	.align		4
        /*0024*/ 	.word	0xfffffffc


//--------------------- .nv.constant4             --------------------------
	.section	.nv.constant4,"a",@progbits
	.align	8
	.align		8
.nv.constant4:
        /*0000*/ 	.dword	__assertfail
	.align		8
        /*0008*/ 	.dword	__unnamed_1
	.align		8
        /*0010*/ 	.dword	_ZN40_INTERNAL_91cc6369_4_k_cu_1defa988_321084cuda3std3__45__cpo5beginE
	.align		8
        /*0018*/ 	.dword	_ZN40_INTERNAL_91cc6369_4_k_cu_1defa988_321084cuda3std3__45__cpo3endE
	.align		8
        /*0020*/ 	.dword	_ZN40_INTERNAL_91cc6369_4_k_cu_1defa988_321084cuda3std3__45__cpo6cbeginE
	.align		8
        /*0028*/ 	.dword	_ZN40_INTERNAL_91cc6369_4_k_cu_1defa988_321084cuda3std3__45__cpo4cendE
	.align		8
        /*0030*/ 	.dword	_ZN40_INTERNAL_91cc6369_4_k_cu_1defa988_321084cuda3std3__442_GLOBAL__N__91cc6369_4_k_cu_1defa988_321086ignoreE
	.align		8
        /*0038*/ 	.dword	_ZN40_INTERNAL_91cc6369_4_k_cu_1defa988_321084cuda3std3__419piecewise_constructE
	.align		8
        /*0040*/ 	.dword	_ZN40_INTERNAL_91cc6369_4_k_cu_1defa988_321084cuda3std3__48in_placeE
	.align		8
        /*0048*/ 	.dword	_ZN40_INTERNAL_91cc6369_4_k_cu_1defa988_321084cuda3std6ranges3__45__cpo4swapE
	.align		8
        /*0050*/ 	.dword	_ZN40_INTERNAL_91cc6369_4_k_cu_1defa988_321084cuda3std6ranges3__45__cpo9iter_moveE
	.align		8
        /*0058*/ 	.dword	_ZN40_INTERNAL_91cc6369_4_k_cu_1defa988_321084cute7productE
	.align		8
        /*0060*/ 	.dword	_ZN40_INTERNAL_91cc6369_4_k_cu_1defa988_321084cute1_E
	.align		8
        /*0068*/ 	.dword	$str$22
	.align		8
        /*0070*/ 	.dword	$str$23


//--------------------- .text._ZN7cutlass13device_kernelINS_4gemm6kernel13GemmUniversalIN4cute5tupleIJiiiiEEENS1_10collective13CollectiveMmaINS1_34MainloopSm90TmaGmmaWarpSpecializedILi2ENS5_IJNS4_1CILi2EEESB_NSA_ILi1EEEEEENS1_35KernelTmaWarpSpecializedCooperativeEEENS5_IJNSA_ILi128EEENSA_ILi256EEESG_EEENS_10bfloat16_tENS5_IJlSC_lEEESJ_SK_NS4_8TiledMMAINS4_8MMA_AtomIJNS4_4SM904GMMA28MMA_64x256x16_F32BF16BF16_SSILNSO_5MajorE0ELSQ_0ELNSO_7ScaleInE1ELSR_1EEEEEENS4_6LayoutINS5_IJSB_SC_SC_EEENS5_IJSC_NSA_ILi0EEESW_EEEEENS5_IJNS4_10UnderscoreESZ_SZ_EEEEENS4_23SM90_TMA_LOAD_MULTICASTENS4_14ComposedLayoutINS4_7SwizzleILi3ELi4ELi3EEENS4_18smem_ptr_flag_bitsILi16EEENSU_INS5_IJNSA_ILi8EEENSA_ILi64EEEEEENS5_IJS19_SC_EEEEEEEvNS4_8identityES12_S1D_vS1E_EENS_8epilogue10collective6detail29Sm90TmaWarpSpecializedAdapterINS1H_15DefaultEpilogueISJ_SK_SK_NS1G_6thread17LinearCombinationISJ_Li1EffLNS1L_9ScaleType4KindE0ELNS_15FloatRoundStyleE2ESJ_EENS1_15EpilogueDefaultEEEEEvvEEEEvNT_6ParamsE --------------------------
	.section	.text._ZN7cutlass13device_kernelINS_4gemm6kernel13GemmUniversalIN4cute5tupleIJiiiiEEENS1_10collective13CollectiveMmaINS1_34MainloopSm90TmaGmmaWarpSpecializedILi2ENS5_IJNS4_1CILi2EEESB_NSA_ILi1EEEEEENS1_35KernelTmaWarpSpecializedCooperativeEEENS5_IJNSA_ILi128EEENSA_ILi256EEESG_EEENS_10bfloat16_tENS5_IJlSC_lEEESJ_SK_NS4_8TiledMMAINS4_8MMA_AtomIJNS4_4SM904GMMA28MMA_64x256x16_F32BF16BF16_SSILNSO_5MajorE0ELSQ_0ELNSO_7ScaleInE1ELSR_1EEEEEENS4_6LayoutINS5_IJSB_SC_SC_EEENS5_IJSC_NSA_ILi0EEESW_EEEEENS5_IJNS4_10UnderscoreESZ_SZ_EEEEENS4_23SM90_TMA_LOAD_MULTICASTENS4_14ComposedLayoutINS4_7SwizzleILi3ELi4ELi3EEENS4_18smem_ptr_flag_bitsILi16EEENSU_INS5_IJNSA_ILi8EEENSA_ILi64EEEEEENS5_IJS19_SC_EEEEEEEvNS4_8identityES12_S1D_vS1E_EENS_8epilogue10collective6detail29Sm90TmaWarpSpecializedAdapterINS1H_15DefaultEpilogueISJ_SK_SK_NS1G_6thread17LinearCombinationISJ_Li1EffLNS1L_9ScaleType4KindE0ELNS_15FloatRoundStyleE2ESJ_EENS1_15EpilogueDefaultEEEEEvvEEEEvNT_6ParamsE,"ax",@progbits
	.align	128
.text._ZN7cutlass13device_kernelINS_4gemm6kernel13GemmUniversalIN4cute5tupleIJiiiiEEENS1_10collective13CollectiveMmaINS1_34MainloopSm90TmaGmmaWarpSpecializedILi2ENS5_IJNS4_1CILi2EEESB_NSA_ILi1EEEEEENS1_35KernelTmaWarpSpecializedCooperativeEEENS5_IJNSA_ILi128EEENSA_ILi256EEESG_EEENS_10bfloat16_tENS5_IJlSC_lEEESJ_SK_NS4_8TiledMMAINS4_8MMA_AtomIJNS4_4SM904GMMA28MMA_64x256x16_F32BF16BF16_SSILNSO_5MajorE0ELSQ_0ELNSO_7ScaleInE1ELSR_1EEEEEENS4_6LayoutINS5_IJSB_SC_SC_EEENS5_IJSC_NSA_ILi0EEESW_EEEEENS5_IJNS4_10UnderscoreESZ_SZ_EEEEENS4_23SM90_TMA_LOAD_MULTICASTENS4_14ComposedLayoutINS4_7SwizzleILi3ELi4ELi3EEENS4_18smem_ptr_flag_bitsILi16EEENSU_INS5_IJNSA_ILi8EEENSA_ILi64EEEEEENS5_IJS19_SC_EEEEEEEvNS4_8identityES12_S1D_vS1E_EENS_8epilogue10collective6detail29Sm90TmaWarpSpecializedAdapterINS1H_15DefaultEpilogueISJ_SK_SK_NS1G_6thread17LinearCombinationISJ_Li1EffLNS1L_9ScaleType4KindE0ELNS_15FloatRoundStyleE2ESJ_EENS1_15EpilogueDefaultEEEEEvvEEEEvNT_6ParamsE:
        .type           _ZN7cutlass13device_kernelINS_4gemm6kernel13GemmUniversalIN4cute5tupleIJiiiiEEENS1_10collective13CollectiveMmaINS1_34MainloopSm90TmaGmmaWarpSpecializedILi2ENS5_IJNS4_1CILi2EEESB_NSA_ILi1EEEEEENS1_35KernelTmaWarpSpecializedCooperativeEEENS5_IJNSA_ILi128EEENSA_ILi256EEESG_EEENS_10bfloat16_tENS5_IJlSC_lEEESJ_SK_NS4_8TiledMMAINS4_8MMA_AtomIJNS4_4SM904GMMA28MMA_64x256x16_F32BF16BF16_SSILNSO_5MajorE0ELSQ_0ELNSO_7ScaleInE1ELSR_1EEEEEENS4_6LayoutINS5_IJSB_SC_SC_EEENS5_IJSC_NSA_ILi0EEESW_EEEEENS5_IJNS4_10UnderscoreESZ_SZ_EEEEENS4_23SM90_TMA_LOAD_MULTICASTENS4_14ComposedLayoutINS4_7SwizzleILi3ELi4ELi3EEENS4_18smem_ptr_flag_bitsILi16EEENSU_INS5_IJNSA_ILi8EEENSA_ILi64EEEEEENS5_IJS19_SC_EEEEEEEvNS4_8identityES12_S1D_vS1E_EENS_8epilogue10collective6detail29Sm90TmaWarpSpecializedAdapterINS1H_15DefaultEpilogueISJ_SK_SK_NS1G_6thread17LinearCombinationISJ_Li1EffLNS1L_9ScaleType4KindE0ELNS_15FloatRoundStyleE2ESJ_EENS1_15EpilogueDefaultEEEEEvvEEEEvNT_6ParamsE,@function
        .size           _ZN7cutlass13device_kernelINS_4gemm6kernel13GemmUniversalIN4cute5tupleIJiiiiEEENS1_10collective13CollectiveMmaINS1_34MainloopSm90TmaGmmaWarpSpecializedILi2ENS5_IJNS4_1CILi2EEESB_NSA_ILi1EEEEEENS1_35KernelTmaWarpSpecializedCooperativeEEENS5_IJNSA_ILi128EEENSA_ILi256EEESG_EEENS_10bfloat16_tENS5_IJlSC_lEEESJ_SK_NS4_8TiledMMAINS4_8MMA_AtomIJNS4_4SM904GMMA28MMA_64x256x16_F32BF16BF16_SSILNSO_5MajorE0ELSQ_0ELNSO_7ScaleInE1ELSR_1EEEEEENS4_6LayoutINS5_IJSB_SC_SC_EEENS5_IJSC_NSA_ILi0EEESW_EEEEENS5_IJNS4_10UnderscoreESZ_SZ_EEEEENS4_23SM90_TMA_LOAD_MULTICASTENS4_14ComposedLayoutINS4_7SwizzleILi3ELi4ELi3EEENS4_18smem_ptr_flag_bitsILi16EEENSU_INS5_IJNSA_ILi8EEENSA_ILi64EEEEEENS5_IJS19_SC_EEEEEEEvNS4_8identityES12_S1D_vS1E_EENS_8epilogue10collective6detail29Sm90TmaWarpSpecializedAdapterINS1H_15DefaultEpilogueISJ_SK_SK_NS1G_6thread17LinearCombinationISJ_Li1EffLNS1L_9ScaleType4KindE0ELNS_15FloatRoundStyleE2ESJ_EENS1_15EpilogueDefaultEEEEEvvEEEEvNT_6ParamsE,(.L_x_321 - _ZN7cutlass13device_kernelINS_4gemm6kernel13GemmUniversalIN4cute5tupleIJiiiiEEENS1_10collective13CollectiveMmaINS1_34MainloopSm90TmaGmmaWarpSpecializedILi2ENS5_IJNS4_1CILi2EEESB_NSA_ILi1EEEEEENS1_35KernelTmaWarpSpecializedCooperativeEEENS5_IJNSA_ILi128EEENSA_ILi256EEESG_EEENS_10bfloat16_tENS5_IJlSC_lEEESJ_SK_NS4_8TiledMMAINS4_8MMA_AtomIJNS4_4SM904GMMA28MMA_64x256x16_F32BF16BF16_SSILNSO_5MajorE0ELSQ_0ELNSO_7ScaleInE1ELSR_1EEEEEENS4_6LayoutINS5_IJSB_SC_SC_EEENS5_IJSC_NSA_ILi0EEESW_EEEEENS5_IJNS4_10UnderscoreESZ_SZ_EEEEENS4_23SM90_TMA_LOAD_MULTICASTENS4_14ComposedLayoutINS4_7SwizzleILi3ELi4ELi3EEENS4_18smem_ptr_flag_bitsILi16EEENSU_INS5_IJNSA_ILi8EEENSA_ILi64EEEEEENS5_IJS19_SC_EEEEEEEvNS4_8identityES12_S1D_vS1E_EENS_8epilogue10collective6detail29Sm90TmaWarpSpecializedAdapterINS1H_15DefaultEpilogueISJ_SK_SK_NS1G_6thread17LinearCombinationISJ_Li1EffLNS1L_9ScaleType4KindE0ELNS_15FloatRoundStyleE2ESJ_EENS1_15EpilogueDefaultEEEEEvvEEEEvNT_6ParamsE)
        .other          _ZN7cutlass13device_kernelINS_4gemm6kernel13GemmUniversalIN4cute5tupleIJiiiiEEENS1_10collective13CollectiveMmaINS1_34MainloopSm90TmaGmmaWarpSpecializedILi2ENS5_IJNS4_1CILi2EEESB_NSA_ILi1EEEEEENS1_35KernelTmaWarpSpecializedCooperativeEEENS5_IJNSA_ILi128EEENSA_ILi256EEESG_EEENS_10bfloat16_tENS5_IJlSC_lEEESJ_SK_NS4_8TiledMMAINS4_8MMA_AtomIJNS4_4SM904GMMA28MMA_64x256x16_F32BF16BF16_SSILNSO_5MajorE0ELSQ_0ELNSO_7ScaleInE1ELSR_1EEEEEENS4_6LayoutINS5_IJSB_SC_SC_EEENS5_IJSC_NSA_ILi0EEESW_EEEEENS5_IJNS4_10UnderscoreESZ_SZ_EEEEENS4_23SM90_TMA_LOAD_MULTICASTENS4_14ComposedLayoutINS4_7SwizzleILi3ELi4ELi3EEENS4_18smem_ptr_flag_bitsILi16EEENSU_INS5_IJNSA_ILi8EEENSA_ILi64EEEEEENS5_IJS19_SC_EEEEEEEvNS4_8identityES12_S1D_vS1E_EENS_8epilogue10collective6detail29Sm90TmaWarpSpecializedAdapterINS1H_15DefaultEpilogueISJ_SK_SK_NS1G_6thread17LinearCombinationISJ_Li1EffLNS1L_9ScaleType4KindE0ELNS_15FloatRoundStyleE2ESJ_EENS1_15EpilogueDefaultEEEEEvvEEEEvNT_6ParamsE,@"STO_CUDA_ENTRY STV_DEFAULT"
_ZN7cutlass13device_kernelINS_4gemm6kernel13GemmUniversalIN4cute5tupleIJiiiiEEENS1_10collective13CollectiveMmaINS1_34MainloopSm90TmaGmmaWarpSpecializedILi2ENS5_IJNS4_1CILi2EEESB_NSA_ILi1EEEEEENS1_35KernelTmaWarpSpecializedCooperativeEEENS5_IJNSA_ILi128EEENSA_ILi256EEESG_EEENS_10bfloat16_tENS5_IJlSC_lEEESJ_SK_NS4_8TiledMMAINS4_8MMA_AtomIJNS4_4SM904GMMA28MMA_64x256x16_F32BF16BF16_SSILNSO_5MajorE0ELSQ_0ELNSO_7ScaleInE1ELSR_1EEEEEENS4_6LayoutINS5_IJSB_SC_SC_EEENS5_IJSC_NSA_ILi0EEESW_EEEEENS5_IJNS4_10UnderscoreESZ_SZ_EEEEENS4_23SM90_TMA_LOAD_MULTICASTENS4_14ComposedLayoutINS4_7SwizzleILi3ELi4ELi3EEENS4_18smem_ptr_flag_bitsILi16EEENSU_INS5_IJNSA_ILi8EEENSA_ILi64EEEEEENS5_IJS19_SC_EEEEEEEvNS4_8identityES12_S1D_vS1E_EENS_8epilogue10collective6detail29Sm90TmaWarpSpecializedAdapterINS1H_15DefaultEpilogueISJ_SK_SK_NS1G_6thread17LinearCombinationISJ_Li1EffLNS1L_9ScaleType4KindE0ELNS_15FloatRoundStyleE2ESJ_EENS1_15EpilogueDefaultEEEEEvvEEEEvNT_6ParamsE:
[----:B------:R-:W0:Y:S01]  /*0000*/  LDC R1, c[0x0][0x28] ;  /* 0x00000a00ff017b82 */ /* 0x000e220000000800 */
[----:B------:R-:W1:Y:S01]  /*0010*/  S2R R18, SR_TID.X ;  /* 0x0000000000127919 */ /* 0x000e620000002100 */
[----:B------:R-:W-:Y:S01]  /*0020*/  ELECT P0, URZ, PT ;  /* 0x00000000003f782f */ /* 0x000fe20003800000 */
[----:B------:R-:W-:Y:S01]  /*0030*/  BSSY B0, `(.L_x_0) ;  /* 0x000000f000007945 */ /* 0x000fe20003800000 */
[--C-:B-1----:R-:W-:Y:S02]  /*0040*/  SHF.R.U32.HI R0, RZ, 0x5, R18.reuse ;  /* 0x00000005ff007819 */ /* 0x102fe40000011612 */
[----:B------:R-:W-:-:S03]  /*0050*/  SHF.R.U32.HI R3, RZ, 0x7, R18 ;  /* 0x00000007ff037819 */ /* 0x000fc60000011612 */
[----:B------:R-:W1:Y:S04]  /*0060*/  SHFL.IDX PT, R2, R0, RZ, 0x1f ;  /* 0x00001fff00027589 */ /* 0x000e6800000e0000 */
[----:B------:R2:W3:Y:S01]  /*0070*/  SHFL.IDX PT, R5, R3, RZ, 0x1f ;  /* 0x00001fff03057589 */ /* 0x0004e200000e0000 */
[----:B-1----:R-:W-:-:S13]  /*0080*/  ISETP.NE.OR P0, PT, R2, RZ, !P0 ;  /* 0x000000ff0200720c */ /* 0x002fda0004705670 */
[----:B0-23--:R-:W-:Y:S05]  /*0090*/  @P0 BRA `(.L_x_1) ;  /* 0x0000000000200947 */ /* 0x00dfea0003800000 */
[----:B------:R-:W-:Y:S02]  /*00a0*/  ULDC.64 UR4, c[0x0][0x198] ;  /* 0x0000660000047ab9 */ /* 0x000fe40000000a00 */
[----:B------:R-:W-:Y:S02]  /*00b0*/  UIADD3 UR6, UP0, UR4, 0xf0, URZ ;  /* 0x000000f004067890 */ /* 0x000fe4000ff1e03f */
[----:B------:R-:W-:Y:S02]  /*00c0*/  UIADD3 UR4, UP1, UR4, 0x1f0, URZ ;  /* 0x000001f004047890 */ /* 0x000fe4000ff3e03f */
[----:B------:R-:W-:Y:S02]  /*00d0*/  UIADD3.X UR7, URZ, UR5, URZ, UP0, !UPT ;  /* 0x000000053f077290 */ /* 0x000fe400087fe43f */
[----:B------:R-:W-:-:S07]  /*00e0*/  UIADD3.X UR5, URZ, UR5, URZ, UP1, !UPT ;  /* 0x000000053f057290 */ /* 0x000fce0008ffe43f */
[----:B------:R0:W-:Y:S02]  /*00f0*/  UTMACCTL.PF [UR6] ;  /* 0x00000000060079b9 */ /* 0x0001e40008040000 */
[----:B------:R0:W-:Y:S02]  /*0100*/  UTMACCTL.PF [UR4] ;  /* 0x00000000040079b9 */ /* 0x0001e40008040000 */
[----:B0-----:R-:W-:Y:S01]  /*0110*/  NOP ;  /* 0x0000000000007918 */ /* 0x001fe20000000000 */
.L_x_1:
[----:B------:R-:W-:Y:S05]  /*0120*/  BSYNC B0 ;  /* 0x0000000000007941 */ /* 0x000fea0003800000 */
.L_x_0:
[----:B------:R-:W0:Y:S02]  /*0130*/  SHFL.IDX PT, R3, R0, RZ, 0x1f ;  /* 0x00001fff00037589 */ /* 0x000e2400000e0000 */
[----:B0-----:R-:W-:-:S13]  /*0140*/  ISETP.NE.AND P0, PT, R3, RZ, PT ;  /* 0x000000ff0300720c */ /* 0x001fda0003f05270 */
[----:B------:R-:W-:Y:S05]  /*0150*/  @P0 BRA `(.L_x_2) ;  /* 0x0000000000480947 */ /* 0x000fea0003800000 */
[----:B------:R-:W0:Y:S01]  /*0160*/  S2UR UR8, SR_CgaCtaId ;  /* 0x00000000000879c3 */ /* 0x000e220000008800 */
[----:B------:R-:W-:Y:S01]  /*0170*/  UMOV UR4, 0x400 ;  /* 0x0000040000047882 */ /* 0x000fe20000000000 */
[----:B------:R-:W-:Y:S01]  /*0180*/  UMOV UR5, 0x1 ;  /* 0x0000000100057882 */ /* 0x000fe20000000000 */
[----:B------:R-:W-:Y:S01]  /*0190*/  UMOV UR6, 0x6 ;  /* 0x0000000600067882 */ /* 0x000fe20000000000 */
[----:B------:R-:W-:Y:S01]  /*01a0*/  ELECT P0, URZ, PT ;  /* 0x00000000003f782f */ /* 0x000fe20003800000 */
[----:B------:R-:W-:-:S04]  /*01b0*/  UIADD3 UR6, -UR6, 0x100000, URZ ;  /* 0x0010000006067890 */ /* 0x000fc8000fffe13f */
[----:B------:R-:W-:Y:S02]  /*01c0*/  USHF.L.U32 UR7, UR6, 0xb, URZ ;  /* 0x0000000b06077899 */ /* 0x000fe4000800063f */
[----:B------:R-:W-:Y:S02]  /*01d0*/  USHF.L.U32 UR6, UR6, 0x1, URZ ;  /* 0x0000000106067899 */ /* 0x000fe4000800063f */
[----:B0-----:R-:W-:Y:S02]  /*01e0*/  ULEA UR8, UR8, UR4, 0x18 ;  /* 0x0000000408087291 */ /* 0x001fe4000f8ec03f */
[----:B------:R-:W-:-:S04]  /*01f0*/  UIADD3 UR4, -UR5, 0x100000, URZ ;  /* 0x0010000005047890 */ /* 0x000fc8000fffe13f */
[----:B------:R-:W-:Y:S02]  /*0200*/  USHF.L.U32 UR5, UR4, 0xb, URZ ;  /* 0x0000000b04057899 */ /* 0x000fe4000800063f */
[----:B------:R-:W-:Y:S01]  /*0210*/  USHF.L.U32 UR4, UR4, 0x1, URZ ;  /* 0x0000000104047899 */ /* 0x000fe2000800063f */
[----:B------:R-:W0:Y:S11]  /*0220*/  FENCE.VIEW.ASYNC.S ;  /* 0x00000000000073c6 */ /* 0x000e360000000000 */
[----:B0-----:R0:W1:Y:S01]  /*0230*/  SYNCS.EXCH.64 URZ, [UR8], UR4 ;  /* 0x00000004083f75b2 */ /* 0x0010620008000100 */
[----:B------:R0:W2:Y:S01]  /*0240*/  SYNCS.EXCH.64 URZ, [UR8+0x10], UR6 ;  /* 0x00001006083f75b2 */ /* 0x0000a20008000100 */
[----:B------:R0:W3:Y:S01]  /*0250*/  SYNCS.EXCH.64 URZ, [UR8+0x8], UR4 ;  /* 0x00000804083f75b2 */ /* 0x0000e20008000100 */
[----:B------:R0:W4:Y:S01]  /*0260*/  SYNCS.EXCH.64 URZ, [UR8+0x18], UR6 ;  /* 0x00001806083f75b2 */ /* 0x0001220008000100 */
[----:B------:R-:W-:Y:S01]  /*0270*/  NOP ;  /* 0x0000000000007918 */ /* 0x000fe20000000000 */
.L_x_2:
[----:B------:R-:W-:Y:S01]  /*0280*/  SHF.R.S32.HI R7, RZ, 0x1f, R18 ;  /* 0x0000001fff077819 */ /* 0x000fe20000011412 */
[----:B------:R-:W5:Y:S01]  /*0290*/  SHFL.IDX PT, R0, R0, RZ, 0x1f ;  /* 0x00001fff00007589 */ /* 0x000f6200000e0000 */
[----:B0-----:R-:W0:Y:S01]  /*02a0*/  S2UR UR8, SR_CTAID.X ;  /* 0x00000000000879c3 */ /* 0x001e220000002500 */
[----:B------:R-:W-:Y:S02]  /*02b0*/  ELECT P0, URZ, PT ;  /* 0x00000000003f782f */ /* 0x000fe40003800000 */
[----:B------:R-:W-:Y:S01]  /*02c0*/  LEA.HI R7, R7, R18, RZ, 0x7 ;  /* 0x0000001207077211 */ /* 0x000fe200078f38ff */
[----:B------:R-:W1:Y:S01]  /*02d0*/  S2R R4, SR_CTAID.Y ;  /* 0x0000000000047919 */ /* 0x000e620000002600 */
[----:B------:R-:W-:Y:S01]  /*02e0*/  SHF.R.S32.HI R8, RZ, 0x1f, R3 ;  /* 0x0000001fff087819 */ /* 0x000fe20000011403 */
[----:B------:R-:W-:Y:S01]  /*02f0*/  ULDC UR4, c[0x0][0x150] ;  /* 0x0000540000047ab9 */ /* 0x000fe20000000800 */
[----:B------:R-:W-:Y:S01]  /*0300*/  LOP3.LUT R7, R7, 0xffffff80, RZ, 0xc0, !PT ;  /* 0xffffff8007077812 */ /* 0x000fe200078ec0ff */
[----:B------:R-:W-:Y:S01]  /*0310*/  NOP ;  /* 0x0000000000007918 */ /* 0x000fe20000000000 */
[----:B------:R-:W-:Y:S01]  /*0320*/  LEA.HI R8, R8, R3, RZ, 0x2 ;  /* 0x0000000308087211 */ /* 0x000fe200078f10ff */
[----:B------:R-:W2:Y:S01]  /*0330*/  LDC R10, c[0x0][0x144] ;  /* 0x00005100ff0a7b82 */ /* 0x000ea20000000800 */
[----:B------:R-:W-:Y:S01]  /*0340*/  NOP ;  /* 0x0000000000007918 */ /* 0x000fe20000000000 */
[----:B------:R-:W-:Y:S01]  /*0350*/  IMAD.IADD R6, R18, 0x1, -R7 ;  /* 0x0000000112067824 */ /* 0x000fe200078e0a07 */
[----:B------:R-:W-:Y:S01]  /*0360*/  LOP3.LUT R8, R8, 0x3ffffffc, RZ, 0xc0, !PT ;  /* 0x3ffffffc08087812 */ /* 0x000fe200078ec0ff */
[----:B------:R-:W-:Y:S01]  /*0370*/  IMAD.MOV.U32 R22, RZ, RZ, 0x1 ;  /* 0x00000001ff167424 */ /* 0x000fe200078e00ff */
[----:B------:R-:W-:-:S02]  /*0380*/  ISETP.NE.AND P3, PT, R5, RZ, PT ;  /* 0x000000ff0500720c */ /* 0x000fc40003f65270 */
[----:B------:R-:W-:Y:S01]  /*0390*/  SHF.R.S32.HI R7, RZ, 0x1f, R6 ;  /* 0x0000001fff077819 */ /* 0x000fe20000011406 */
[----:B------:R-:W-:Y:S01]  /*03a0*/  IMAD.IADD R8, R3, 0x1, -R8 ;  /* 0x0000000103087824 */ /* 0x000fe200078e0a08 */
[----:B------:R-:W3:Y:S02]  /*03b0*/  LDC R13, c[0x0][0x140] ;  /* 0x00005000ff0d7b82 */ /* 0x000ee40000000800 */
[----:B------:R-:W-:Y:S02]  /*03c0*/  LEA.HI R7, R7, R6, RZ, 0x3 ;  /* 0x0000000607077211 */ /* 0x000fe400078f18ff */
[----:B-----5:R-:W-:Y:S02]  /*03d0*/  ISETP.NE.OR P0, PT, R0, RZ, !P0 ;  /* 0x000000ff0000720c */ /* 0x020fe40004705670 */
[--C-:B------:R-:W-:Y:S02]  /*03e0*/  SHF.R.S32.HI R0, RZ, 0x3, R7.reuse ;  /* 0x00000003ff007819 */ /* 0x100fe40000011407 */
[----:B------:R-:W-:-:S02]  /*03f0*/  SHF.R.S32.HI R7, RZ, 0x1f, R7 ;  /* 0x0000001fff077819 */ /* 0x000fc40000011407 */
[----:B0-----:R-:W-:Y:S02]  /*0400*/  I2FP.F32.U32 R9, UR8 ;  /* 0x0000000800097c45 */ /* 0x001fe40008201000 */
[----:B------:R-:W-:-:S03]  /*0410*/  LEA.HI R7, R7, R0, RZ, 0x2 ;  /* 0x0000000007077211 */ /* 0x000fc600078f10ff */
[----:B------:R-:W-:Y:S01]  /*0420*/  FMUL R9, R9, UR4 ;  /* 0x0000000409097c20 */ /* 0x000fe20008400000 */
[----:B------:R-:W-:Y:S01]  /*0430*/  LOP3.LUT R7, R7, 0xfffffffc, RZ, 0xc0, !PT ;  /* 0xfffffffc07077812 */ /* 0x000fe200078ec0ff */
[----:B------:R-:W-:Y:S01]  /*0440*/  VOTEU.ALL UP0, P0 ;  /* 0x00000000003f7886 */ /* 0x000fe20000000000 */
[----:B-1----:R-:W-:Y:S01]  /*0450*/  I2FP.F32.U32 R3, R4 ;  /* 0x0000000400037245 */ /* 0x002fe20000201000 */
[----:B------:R-:W-:Y:S01]  /*0460*/  ULDC UR4, c[0x0][0x154] ;  /* 0x0000550000047ab9 */ /* 0x000fe20000000800 */
[----:B------:R-:W-:Y:S01]  /*0470*/  VOTEU.ALL UP1, P0 ;  /* 0x00000000003f7886 */ /* 0x000fe20000020000 */
[----:B------:R-:W0:Y:S01]  /*0480*/  F2I.U32.TRUNC.NTZ R9, R9 ;  /* 0x0000000900097305 */ /* 0x000e22000020f000 */
[----:B------:R-:W-:Y:S01]  /*0490*/  IMAD.IADD R7, R0, 0x1, -R7 ;  /* 0x0000000100077824 */ /* 0x000fe200078e0a07 */
[----:B------:R-:W1:Y:S01]  /*04a0*/  @!UP0 S2UR UR7, SR_CgaCtaId ;  /* 0x00000000000789c3 */ /* 0x000e620000008800 */
[----:B------:R-:W-:Y:S01]  /*04b0*/  FMUL R12, R3, UR4 ;  /* 0x00000004030c7c20 */ /* 0x000fe20008400000 */
[----:B------:R-:W-:Y:S01]  /*04c0*/  UMOV UR4, 0x20 ;  /* 0x0000002000047882 */ /* 0x000fe20000000000 */
[----:B------:R-:W-:Y:S01]  /*04d0*/  IMAD R8, R8, 0x4, R7 ;  /* 0x0000000408087824 */ /* 0x000fe200078e0207 */
[----:B------:R-:W-:Y:S01]  /*04e0*/  @!UP0 UMOV UR6, 0x400 ;  /* 0x0000040000068882 */ /* 0x000fe20000000000 */
[----:B------:R-:W-:-:S04]  /*04f0*/  @!UP0 UIADD3 UR4, -UR4, 0x100000, URZ ;  /* 0x0010000004048890 */ /* 0x000fc8000fffe13f */
[----:B------:R-:W-:Y:S02]  /*0500*/  @!UP0 USHF.L.U32 UR5, UR4, 0xb, URZ ;  /* 0x0000000b04058899 */ /* 0x000fe4000800063f */
[----:B------:R-:W-:Y:S01]  /*0510*/  @!UP0 USHF.L.U32 UR4, UR4, 0x1, URZ ;  /* 0x0000000104048899 */ /* 0x000fe2000800063f */
[----:B---3--:R-:W-:Y:S01]  /*0520*/  ISETP.EQ.U32.AND P2, PT, R13, 0x1, PT ;  /* 0x000000010d00780c */ /* 0x008fe20003f42070 */
[----:B------:R-:W3:Y:S01]  /*0530*/  F2I.U32.TRUNC.NTZ R12, R12 ;  /* 0x0000000c000c7305 */ /* 0x000ee2000020f000 */
[----:B------:R-:W-:Y:S01]  /*0540*/  LEA.HI R0, R8, R8, RZ, 0x1 ;  /* 0x0000000808007211 */ /* 0x000fe200078f08ff */
[----:B------:R-:W5:Y:S03]  /*0550*/  LDC R7, c[0x0][0x148] ;  /* 0x00005200ff077b82 */ /* 0x000f660000000800 */
[----:B------:R-:W-:Y:S01]  /*0560*/  LOP3.LUT R11, R0, 0xfffffffe, RZ, 0xc0, !PT ;  /* 0xfffffffe000b7812 */ /* 0x000fe200078ec0ff */
[----:B0-----:R-:W-:Y:S01]  /*0570*/  IMAD.MOV R15, RZ, RZ, -R9 ;  /* 0x000000ffff0f7224 */ /* 0x001fe200078e0a09 */
[----:B------:R-:W-:-:S03]  /*0580*/  SHF.R.S32.HI R9, RZ, 0x1f, R2 ;  /* 0x0000001fff097819 */ /* 0x000fc60000011402 */
[----:B--2---:R-:W-:Y:S01]  /*0590*/  IMAD R3, R10, R15, UR8 ;  /* 0x000000080a037e24 */ /* 0x004fe2000f8e020f */
[----:B------:R-:W-:Y:S01]  /*05a0*/  LEA.HI R9, R9, R2, RZ, 0x2 ;  /* 0x0000000209097211 */ /* 0x000fe200078f10ff */
[C---:B------:R-:W-:Y:S02]  /*05b0*/  IMAD.IADD R0, R8.reuse, 0x1, -R11 ;  /* 0x0000000108007824 */ /* 0x040fe400078e0a0b */
[----:B------:R-:W-:Y:S01]  /*05c0*/  IMAD.SHL.U32 R11, R8, 0x4, RZ ;  /* 0x00000004080b7824 */ /* 0x000fe200078e00ff */
[----:B------:R-:W-:Y:S01]  /*05d0*/  LOP3.LUT R9, R9, 0xfffffffc, RZ, 0xc0, !PT ;  /* 0xfffffffc09097812 */ /* 0x000fe200078ec0ff */
[----:B---3--:R-:W-:Y:S01]  /*05e0*/  IMAD.MOV R20, RZ, RZ, -R12 ;  /* 0x000000ffff147224 */ /* 0x008fe200078e0a0c */
[----:B------:R-:W-:Y:S01]  /*05f0*/  ISETP.NE.AND P4, PT, R0, R3, PT ;  /* 0x000000030000720c */ /* 0x000fe20003f85270 */
[----:B-1----:R-:W-:Y:S01]  /*0600*/  @!UP0 ULEA UR6, UR7, UR6, 0x18 ;  /* 0x0000000607068291 */ /* 0x002fe2000f8ec03f */
[----:B------:R-:W-:Y:S01]  /*0610*/  LOP3.LUT R152, R8, 0xc, R11, 0x78, !PT ;  /* 0x0000000c08987812 */ /* 0x000fe200078e780b */
[----:B------:R-:W-:Y:S01]  /*0620*/  IMAD.IADD R0, R2, 0x1, -R9 ;  /* 0x0000000102007824 */ /* 0x000fe200078e0a09 */
[----:B------:R-:W-:Y:S01]  /*0630*/  VOTEU.ALL UP0, P0 ;  /* 0x00000000003f7886 */ /* 0x000fe20000000000 */
[----:B------:R-:W-:Y:S01]  /*0640*/  LOP3.LUT P0, RZ, R6, 0x7, RZ, 0xc0, !PT ;  /* 0x0000000706ff7812 */ /* 0x000fe2000780c0ff */
[----:B------:R-:W-:-:S02]  /*0650*/  VIADD R6, R5, 0xffffffff ;  /* 0xffffffff05067836 */ /* 0x000fc40000000000 */
[----:B------:R-:W-:Y:S01]  /*0660*/  ISETP.NE.AND P1, PT, R0, 0x3, PT ;  /* 0x000000030000780c */ /* 0x000fe20003f25270 */
[----:B-----5:R-:W-:Y:S01]  /*0670*/  IMAD R9, R7, R20, R4 ;  /* 0x0000001407097224 */ /* 0x020fe200078e0204 */
[----:B------:R-:W-:Y:S02]  /*0680*/  ISETP.LT.U32.AND P0, PT, R152, 0x4, !P0 ;  /* 0x000000049800780c */ /* 0x000fe40004701070 */
[----:B------:R-:W-:Y:S01]  /*0690*/  ISETP.EQ.OR P1, PT, R0, RZ, !P1 ;  /* 0x000000ff0000720c */ /* 0x000fe20004f22670 */
[----:B------:R-:W0:Y:S02]  /*06a0*/  FENCE.VIEW.ASYNC.S ;  /* 0x00000000000073c6 */ /* 0x000e240000000000 */
[----:B0-----:R0:W1:Y:S01]  /*06b0*/  @!UP0 SYNCS.EXCH.64 URZ, [UR6+0x30], UR4 ;  /* 0x00003004063f85b2 */ /* 0x0010620008000100 */
[----:B------:R-:W-:Y:S02]  /*06c0*/  @P4 LEA.HI R2, R152, R152, RZ, 0x1 ;  /* 0x0000009898024211 */ /* 0x000fe400078f08ff */
[----:B------:R-:W-:-:S02]  /*06d0*/  ISETP.EQ.AND P1, PT, R5, RZ, P1 ;  /* 0x000000ff0500720c */ /* 0x000fc40000f22270 */
[----:B------:R-:W-:Y:S02]  /*06e0*/  @P4 SHF.R.S32.HI R2, RZ, 0x1, R2 ;  /* 0x00000001ff024819 */ /* 0x000fe40000011402 */
[----:B------:R-:W-:Y:S02]  /*06f0*/  ISETP.GE.U32.AND P6, PT, R6, 0x2, PT ;  /* 0x000000020600780c */ /* 0x000fe40003fc6070 */
[----:B------:R-:W-:Y:S02]  /*0700*/  @P4 ISETP.NE.AND P5, PT, R2, R9, PT ;  /* 0x000000090200420c */ /* 0x000fe40003fa5270 */
[----:B------:R-:W-:Y:S02]  /*0710*/  SEL R9, RZ, 0x1, !P0 ;  /* 0x00000001ff097807 */ /* 0x000fe40004000000 */
[----:B------:R-:W-:Y:S02]  /*0720*/  @P4 SEL R22, RZ, 0x1, P5 ;  /* 0x00000001ff164807 */ /* 0x000fe40002800000 */
[----:B------:R-:W-:Y:S01]  /*0730*/  SEL R19, RZ, 0x1, !P1 ;  /* 0x00000001ff137807 */ /* 0x000fe20004800000 */
[----:B------:R0:W2:Y:S01]  /*0740*/  @!UP1 SYNCS.EXCH.64 URZ, [UR6+0x38], UR4 ;  /* 0x00003804063f95b2 */ /* 0x0000a20008000100 */
[----:B------:R-:W-:Y:S01]  /*0750*/  LOP3.LUT R22, R22, R9, RZ, 0xc0, !PT ;  /* 0x0000000916167212 */ /* 0x000fe200078ec0ff */
[----:B------:R-:W-:Y:S01]  /*0760*/  NOP ;  /* 0x0000000000007918 */ /* 0x000fe20000000000 */
[----:B------:R-:W-:Y:S01]  /*0770*/  SEL R19, R19, 0x2, P6 ;  /* 0x0000000213137807 */ /* 0x000fe20003000000 */
[----:B------:R-:W-:Y:S06]  /*0780*/  @!P2 BRA `(.L_x_3) ;  /* 0x000000000008a947 */ /* 0x000fec0003800000 */
[----:B-12-4-:R-:W-:Y:S01]  /*0790*/  UCGABAR_ARV ;  /* 0x00000000000079c7 */ /* 0x016fe20008000000 */
[----:B------:R-:W-:Y:S05]  /*07a0*/  BRA `(.L_x_4) ;  /* 0x0000000000047947 */ /* 0x000fea0003800000 */
.L_x_3:
[----:B-12-4-:R-:W-:Y:S01]  /*07b0*/  NOP ;  /* 0x0000000000007918 */ /* 0x016fe20000000000 */
.L_x_4:
[----:B------:R-:W1:Y:S01]  /*07c0*/  LDC R2, c[0x0][0x65c] ;  /* 0x00019700ff027b82 */ /* 0x000e620000000800 */
[----:B------:R-:W-:Y:S02]  /*07d0*/  IMAD.U32 R8, RZ, RZ, UR8 ;  /* 0x00000008ff087e24 */ /* 0x000fe4000f8e00ff */
[----:B------:R-:W-:Y:S01]  /*07e0*/  IMAD.MOV.U32 R9, RZ, RZ, RZ ;  /* 0x000000ffff097224 */ /* 0x000fe200078e00ff */
[----:B-1----:R-:W-:-:S04]  /*07f0*/  ISETP.NE.AND P1, PT, R2, 0x1, PT ;  /* 0x000000010200780c */ /* 0x002fc80003f25270 */
[----:B------:R-:W-:-:S09]  /*0800*/  P2R R5, PR, RZ, 0x2 ;  /* 0x00000002ff057803 */ /* 0x000fd20000000000 */
[----:B------:R-:W1:Y:S01]  /*0810*/  @P1 LDC R17, c[0x0][0x10] ;  /* 0x00000400ff111b82 */ /* 0x000e620000000800 */
[----:B------:R-:W-:Y:S02]  /*0820*/  @P1 IMAD.MOV.U32 R5, RZ, RZ, RZ ;  /* 0x000000ffff051224 */ /* 0x000fe400078e00ff */
[----:B------:R-:W-:-:S05]  /*0830*/  @P1 IMAD.MOV.U32 R13, RZ, RZ, RZ ;  /* 0x000000ffff0d1224 */ /* 0x000fca00078e00ff */
[----:B------:R-:W2:Y:S01]  /*0840*/  @!P1 LDC R11, c[0x0][0xc] ;  /* 0x00000300ff0b9b82 */ /* 0x000ea20000000800 */
[----:B-1----:R-:W-:-:S04]  /*0850*/  @P1 IMAD.WIDE.U32 R16, R17, UR8, R4 ;  /* 0x0000000811101c25 */ /* 0x002fc8000f8e0004 */
[----:B------:R-:W-:Y:S02]  /*0860*/  @P1 IMAD.IADD R17, R17, 0x1, R13 ;  /* 0x0000000111111824 */ /* 0x000fe400078e020d */
[----:B--2---:R-:W-:-:S04]  /*0870*/  @!P1 IMAD.WIDE.U32 R8, R4, R11, R8 ;  /* 0x0000000b04089225 */ /* 0x004fc800078e0008 */
[----:B------:R-:W-:Y:S02]  /*0880*/  @!P1 IMAD.MOV.U32 R16, RZ, RZ, R8 ;  /* 0x000000ffff109224 */ /* 0x000fe400078e0008 */
[----:B------:R-:W-:Y:S01]  /*0890*/  @!P1 IMAD.MOV.U32 R17, RZ, RZ, R9 ;  /* 0x000000ffff119224 */ /* 0x000fe200078e0009 */
[----:B------:R-:W-:Y:S06]  /*08a0*/  @!P2 BRA `(.L_x_5) ;  /* 0x00000000000ca947 */ /* 0x000fec0003800000 */
[----:B------:R-:W-:Y:S01]  /*08b0*/  UCGABAR_WAIT ;  /* 0x0000000000007dc7 */ /* 0x000fe20008000000 */
[----:B------:R-:W-:Y:S01]  /*08c0*/  CCTL.IVALL ;  /* 0x00000000ff00798f */ /* 0x000fe20002000000 */
[----:B------:R-:W-:Y:S05]  /*08d0*/  BRA `(.L_x_6) ;  /* 0x0000000000047947 */ /* 0x000fea0003800000 */
.L_x_5:
[----:B------:R-:W-:Y:S06]  /*08e0*/  BAR.SYNC.DEFER_BLOCKING 0x0 ;  /* 0x0000000000007b1d */ /* 0x000fec0000010000 */
.L_x_6:
[----:B------:R-:W-:Y:S05]  /*08f0*/  @!P3 BRA `(.L_x_7) ;  /* 0x0000009c0064b947 */ /* 0x000fea0003800000 */
[----:B------:R-:W-:-:S13]  /*0900*/  ISETP.GT.U32.AND P0, PT, R6, 0x1, PT ;  /* 0x000000010600780c */ /* 0x000fda0003f04070 */
[----:B0-----:R-:W-:Y:S05]  /*0910*/  @P0 EXIT ;  /* 0x000000000000094d */ /* 0x001fea0003800000 */
[----:B------:R-:W-:Y:S01]  /*0920*/  ULDC.64 UR4, c[0x0][0x650] ;  /* 0x0001940000047ab9 */ /* 0x000fe20000000a00 */
[----:B------:R-:W-:Y:S01]  /*0930*/  PRMT R0, RZ, 0x7610, R0 ;  /* 0x00007610ff007816 */ /* 0x000fe20000000000 */
[----:B------:R-:W-:Y:S01]  /*0940*/  IMAD.MOV.U32 R154, RZ, RZ, -0x1 ;  /* 0xffffffffff9a7424 */ /* 0x000fe200078e00ff */
[----:B------:R-:W-:Y:S01]  /*0950*/  ISETP.GE.U32.AND P0, PT, R16, UR4, PT ;  /* 0x0000000410007c0c */ /* 0x000fe2000bf06070 */
[----:B------:R-:W-:Y:S02]  /*0960*/  IMAD.MOV.U32 R153, RZ, RZ, -0x1 ;  /* 0xffffffffff997424 */ /* 0x000fe400078e00ff */
[----:B------:R-:W-:Y:S01]  /*0970*/  IMAD.MOV.U32 R23, RZ, RZ, -0x1 ;  /* 0xffffffffff177424 */ /* 0x000fe200078e00ff */
[----:B------:R-:W-:-:S13]  /*0980*/  ISETP.GE.U32.AND.EX P0, PT, R17, UR5, PT, P0 ;  /* 0x0000000511007c0c */ /* 0x000fda000bf06100 */
[----:B------:R-:W-:Y:S05]  /*0990*/  @P0 BRA `(.L_x_8) ;  /* 0x00000004002c0947 */ /* 0x000fea0003800000 */
[----:B------:R-:W0:Y:S01]  /*09a0*/  LDC.64 R24, c[0x0][0x628] ;  /* 0x00018a00ff187b82 */ /* 0x000e220000000a00 */
[----:B------:R-:W-:Y:S02]  /*09b0*/  IMAD.MOV.U32 R8, RZ, RZ, R16 ;  /* 0x000000ffff087224 */ /* 0x000fe400078e0010 */
[----:B------:R-:W-:-:S05]  /*09c0*/  IMAD.MOV.U32 R9, RZ, RZ, R17 ;  /* 0x000000ffff097224 */ /* 0x000fca00078e0011 */
[----:B------:R-:W1:Y:S08]  /*09d0*/  LDC R0, c[0x0][0x630] ;  /* 0x00018c00ff007b82 */ /* 0x000e700000000800 */
[----:B------:R-:W2:Y:S01]  /*09e0*/  LDC.64 R26, c[0x0][0x620] ;  /* 0x00018800ff1a7b82 */ /* 0x000ea20000000a00 */
[----:B0-----:R-:W-:-:S04]  /*09f0*/  ISETP.NE.U32.AND P0, PT, R24, RZ, PT ;  /* 0x000000ff1800720c */ /* 0x001fc80003f05070 */
[----:B------:R-:W-:-:S13]  /*0a00*/  ISETP.NE.AND.EX P0, PT, R25, RZ, PT, P0 ;  /* 0x000000ff1900720c */ /* 0x000fda0003f05300 */
[----:B-12---:R-:W-:Y:S05]  /*0a10*/  @!P0 BRA `(.L_x_9) ;  /* 0x0000000000288947 */ /* 0x006fea0003800000 */
[----:B------:R-:W0:Y:S02]  /*0a20*/  LDC R13, c[0x0][0x634] ;  /* 0x00018d00ff0d7b82 */ /* 0x000e240000000800 */
[----:B0-----:R-:W-:-:S05]  /*0a30*/  IADD3 R13, P0, R16, R13, RZ ;  /* 0x0000000d100d7210 */ /* 0x001fca0007f1e0ff */
[----:B------:R-:W-:-:S04]  /*0a40*/  IMAD.X R15, RZ, RZ, R17, P0 ;  /* 0x000000ffff0f7224 */ /* 0x000fc800000e0611 */
[----:B------:R-:W-:-:S04]  /*0a50*/  IMAD.WIDE.U32 R8, R15, R24, RZ ;  /* 0x000000180f087225 */ /* 0x000fc800078e00ff */
[----:B------:R-:W-:-:S04]  /*0a60*/  IMAD.WIDE.U32 R10, P0, R13, R25, R8 ;  /* 0x000000190d0a7225 */ /* 0x000fc80007800008 */
[----:B------:R-:W-:-:S04]  /*0a70*/  IMAD.WIDE.U32 R8, R13, R24, RZ ;  /* 0x000000180d087225 */ /* 0x000fc800078e00ff */
[----:B------:R-:W-:Y:S01]  /*0a80*/  IMAD.X R13, RZ, RZ, RZ, P0 ;  /* 0x000000ffff0d7224 */ /* 0x000fe200000e06ff */
[----:B------:R-:W-:Y:S01]  /*0a90*/  IADD3 RZ, P0, R9, R10, RZ ;  /* 0x0000000a09ff7210 */ /* 0x000fe20007f1e0ff */
[----:B------:R-:W-:-:S04]  /*0aa0*/  IMAD.MOV.U32 R12, RZ, RZ, R11 ;  /* 0x000000ffff0c7224 */ /* 0x000fc800078e000b */
[----:B------:R-:W-:-:S08]  /*0ab0*/  IMAD.WIDE.U32.X R8, R15, R25, R12, P0 ;  /* 0x000000190f087225 */ /* 0x000fd000000e040c */
.L_x_9:
[----:B------:R-:W0:Y:S01]  /*0ac0*/  LDC.64 R24, c[0x0][0x640] ;  /* 0x00019000ff187b82 */ /* 0x000e220000000a00 */
[--C-:B------:R-:W-:Y:S01]  /*0ad0*/  SHF.R.U64 R28, R8, R0, R9.reuse ;  /* 0x00000000081c7219 */ /* 0x100fe20000001209 */
[----:B------:R-:W-:Y:S01]  /*0ae0*/  IMAD R30, R7, R20, R4 ;  /* 0x00000014071e7224 */ /* 0x000fe200078e0204 */
[----:B------:R-:W-:Y:S01]  /*0af0*/  SHF.R.U32.HI R0, RZ, R0, R9 ;  /* 0x00000000ff007219 */ /* 0x000fe20000011609 */
[----:B------:R-:W-:Y:S01]  /*0b00*/  IMAD.MOV.U32 R21, RZ, RZ, 0x1 ;  /* 0x00000001ff157424 */ /* 0x000fe200078e00ff */
[----:B------:R-:W-:-:S03]  /*0b10*/  IADD3 R5, P0, RZ, -R28, RZ ;  /* 0x8000001cff057210 */ /* 0x000fc60007f1e0ff */
[----:B------:R-:W1:Y:S02]  /*0b20*/  LDC R6, c[0x0][0x618] ;  /* 0x00018600ff067b82 */ /* 0x000e640000000800 */
[----:B------:R-:W-:-:S04]  /*0b30*/  IMAD.X R9, RZ, RZ, ~R0, P0 ;  /* 0x000000ffff097224 */ /* 0x000fc800000e0e00 */
[-C--:B------:R-:W-:Y:S02]  /*0b40*/  IMAD R0, R9, R26.reuse, RZ ;  /* 0x0000001a09007224 */ /* 0x080fe400078e02ff */
[----:B------:R-:W2:Y:S01]  /*0b50*/  LDC R11, c[0x0][0x608] ;  /* 0x00018200ff0b7b82 */ /* 0x000ea20000000800 */
[----:B------:R-:W-:-:S04]  /*0b60*/  IMAD.WIDE.U32 R8, R5, R26, R16 ;  /* 0x0000001a05087225 */ /* 0x000fc800078e0010 */
[----:B------:R-:W-:-:S03]  /*0b70*/  IMAD R5, R5, R27, R0 ;  /* 0x0000001b05057224 */ /* 0x000fc600078e0200 */
[----:B------:R-:W3:Y:S01]  /*0b80*/  LDC R12, c[0x0][0x658] ;  /* 0x00019600ff0c7b82 */ /* 0x000ee20000000800 */
[----:B0-----:R-:W-:Y:S01]  /*0b90*/  ISETP.NE.U32.AND P0, PT, R24, RZ, PT ;  /* 0x000000ff1800720c */ /* 0x001fe20003f05070 */
[----:B------:R-:W-:Y:S02]  /*0ba0*/  IMAD.IADD R5, R9, 0x1, R5 ;  /* 0x0000000109057824 */ /* 0x000fe400078e0205 */
[----:B------:R-:W-:Y:S01]  /*0bb0*/  IMAD.MOV.U32 R9, RZ, RZ, -0x1 ;  /* 0xffffffffff097424 */ /* 0x000fe200078e00ff */
[----:B------:R-:W-:-:S03]  /*0bc0*/  ISETP.NE.AND.EX P0, PT, R25, RZ, PT, P0 ;  /* 0x000000ff1900720c */ /* 0x000fc60003f05300 */
[----:B------:R-:W0:Y:S01]  /*0bd0*/  LDC R15, c[0x0][0x600] ;  /* 0x00018000ff0f7b82 */ /* 0x000e220000000800 */
[-CC-:B-1----:R-:W-:Y:S02]  /*0be0*/  SHF.R.U64 R13, R8, R6.reuse, R5.reuse ;  /* 0x00000006080d7219 */ /* 0x182fe40000001205 */
[----:B------:R-:W-:-:S05]  /*0bf0*/  SHF.R.U32.HI R0, RZ, R6, R5 ;  /* 0x00000006ff007219 */ /* 0x000fca0000011605 */
[----:B------:R-:W1:Y:S01]  /*0c00*/  LDC R14, c[0x0][0x648] ;  /* 0x00019200ff0e7b82 */ /* 0x000e620000000800 */
[-CC-:B--2---:R-:W-:Y:S02]  /*0c10*/  SHF.R.U64 R27, R13, R11.reuse, R0.reuse ;  /* 0x0000000b0d1b7219 */ /* 0x184fe40000001200 */
[----:B------:R-:W-:-:S05]  /*0c20*/  SHF.R.U32.HI R5, RZ, R11, R0 ;  /* 0x0000000bff057219 */ /* 0x000fca0000011600 */
[----:B------:R-:W2:Y:S01]  /*0c30*/  LDC R26, c[0x0][0x638] ;  /* 0x00018e00ff1a7b82 */ /* 0x000ea20000000800 */
[-CC-:B---3--:R-:W-:Y:S02]  /*0c40*/  SHF.R.U64 R20, R27, R12.reuse, R5.reuse ;  /* 0x0000000c1b147219 */ /* 0x188fe40000001205 */
[-C--:B------:R-:W-:Y:S02]  /*0c50*/  SHF.L.U32 R0, R9, R12.reuse, RZ ;  /* 0x0000000c09007219 */ /* 0x080fe400000006ff */
[----:B------:R-:W-:Y:S01]  /*0c60*/  SHF.R.U32.HI R5, RZ, R12, R5 ;  /* 0x0000000cff057219 */ /* 0x000fe20000011605 */
[----:B------:R-:W-:Y:S01]  /*0c70*/  IMAD.MOV.U32 R4, RZ, RZ, R20 ;  /* 0x000000ffff047224 */ /* 0x000fe200078e0014 */
[----:B------:R-:W-:Y:S01]  /*0c80*/  LOP3.LUT R10, RZ, R0, RZ, 0x33, !PT ;  /* 0x00000000ff0a7212 */ /* 0x000fe200078e33ff */
[----:B------:R-:W3:Y:S01]  /*0c90*/  LDC R23, c[0x0][0x610] ;  /* 0x00018400ff177b82 */ /* 0x000ee20000000800 */
[----:B------:R-:W-:Y:S05]  /*0ca0*/  @!P0 BRA `(.L_x_10) ;  /* 0x0000000000288947 */ /* 0x000fea0003800000 */
[----:B------:R-:W4:Y:S02]  /*0cb0*/  LDC R9, c[0x0][0x64c] ;  /* 0x00019300ff097b82 */ /* 0x000f240000000800 */
[----:B----4-:R-:W-:-:S05]  /*0cc0*/  IADD3 R9, P0, R20, R9, RZ ;  /* 0x0000000914097210 */ /* 0x010fca0007f1e0ff */
        /* <DEDUP_REMOVED lines=8> */
.L_x_10:
[----:B-1----:R-:W-:Y:S01]  /*0d50*/  SHF.R.U64 R4, R4, R14, R5 ;  /* 0x0000000e04047219 */ /* 0x002fe20000001205 */
[----:B0-----:R-:W-:Y:S01]  /*0d60*/  VIADD R6, R15, 0xffffffff ;  /* 0xffffffff0f067836 */ /* 0x001fe20000000000 */
[----:B------:R-:W-:Y:S02]  /*0d70*/  SHF.L.U32 R0, R21, R12, RZ ;  /* 0x0000000c15007219 */ /* 0x000fe400000006ff */
[----:B------:R-:W-:Y:S01]  /*0d80*/  LOP3.LUT R5, R27, R10, RZ, 0xc0, !PT ;  /* 0x0000000a1b057212 */ /* 0x000fe200078ec0ff */
[----:B------:R-:W-:Y:S01]  /*0d90*/  IMAD.MOV R7, RZ, RZ, -R4 ;  /* 0x000000ffff077224 */ /* 0x000fe200078e0a04 */
[----:B------:R-:W-:Y:S02]  /*0da0*/  SEL R3, R3, R30, !P1 ;  /* 0x0000001e03037207 */ /* 0x000fe40004800000 */
[----:B------:R-:W-:Y:S01]  /*0db0*/  LOP3.LUT R6, R13, R6, RZ, 0xc0, !PT ;  /* 0x000000060d067212 */ /* 0x000fe200078ec0ff */
[----:B------:R-:W-:Y:S02]  /*0dc0*/  IMAD R4, R0, R4, R5 ;  /* 0x0000000400047224 */ /* 0x000fe400078e0205 */
[----:B--2---:R-:W-:-:S02]  /*0dd0*/  IMAD R0, R7, R26, R20 ;  /* 0x0000001a07007224 */ /* 0x004fc400078e0214 */
[----:B---3--:R-:W-:Y:S02]  /*0de0*/  IMAD R3, R4, R23, R3 ;  /* 0x0000001704037224 */ /* 0x008fe400078e0203 */
[----:B------:R-:W-:Y:S02]  /*0df0*/  IMAD R154, R0, R15, R6 ;  /* 0x0000000f009a7224 */ /* 0x000fe400078e0206 */
[----:B------:R-:W-:Y:S02]  /*0e00*/  IMAD.MOV.U32 R4, RZ, RZ, 0x1 ;  /* 0x00000001ff047424 */ /* 0x000fe400078e00ff */
[----:B------:R-:W-:Y:S01]  /*0e10*/  IMAD.MOV.U32 R23, RZ, RZ, R28 ;  /* 0x000000ffff177224 */ /* 0x000fe200078e001c */
[----:B------:R-:W-:Y:S02]  /*0e20*/  SEL R153, R154, R3, !P1 ;  /* 0x000000039a997207 */ /* 0x000fe40004800000 */
[----:B------:R-:W-:Y:S02]  /*0e30*/  PRMT R0, R4, 0x7610, R0 ;  /* 0x0000761004007816 */ /* 0x000fe40000000000 */
[----:B------:R-:W-:-:S07]  /*0e40*/  SEL R154, R3, R154, !P1 ;  /* 0x0000009a039a7207 */ /* 0x000fce0004800000 */
.L_x_8:
[----:B------:R-:W-:-:S08]  /*0e50*/  NOP ;  /* 0x0000000000007918 */ /* 0x000fd00000000000 */
[----:B------:R-:W0:Y:S02]  /*0e60*/  USETMAXREG.TRY_ALLOC.CTAPOOL UP0, 0xe8 ;  /* 0x000000e8000079c8 */ /* 0x000e240008000600 */
[----:B0-----:R-:W-:-:S13]  /*0e70*/  PLOP3.LUT P0, PT, PT, PT, UP0, 0x80, 0x0 ;  /* 0x000000000000781c */ /* 0x001fda0003f0f008 */
[----:B------:R-:W-:Y:S05]  /*0e80*/  @!P0 BRA `(.L_x_8) ;  /* 0xfffffffc00f08947 */ /* 0x000fea000383ffff */
[----:B------:R-:W-:Y:S01]  /*0e90*/  ULDC.64 UR4, c[0x0][0x598] ;  /* 0x0001660000047ab9 */ /* 0x000fe20000000a00 */
[----:B------:R-:W-:Y:S01]  /*0ea0*/  ULDC.64 UR36, c[0x0][0x208] ;  /* 0x0000820000247ab9 */ /* 0x000fe20000000a00 */
[----:B------:R-:W-:-:S04]  /*0eb0*/  ISETP.NE.U32.AND P0, PT, RZ, UR4, PT ;  /* 0x00000004ff007c0c */ /* 0x000fc8000bf05070 */
[----:B------:R-:W-:-:S13]  /*0ec0*/  ISETP.NE.AND.EX P0, PT, RZ, UR5, PT, P0 ;  /* 0x00000005ff007c0c */ /* 0x000fda000bf05300 */
[----:B------:R-:W-:Y:S05]  /*0ed0*/  @!P0 BRA `(.L_x_11) ;  /* 0x00000000001c8947 */ /* 0x000fea0003800000 */
[----:B------:R-:W0:Y:S02]  /*0ee0*/  LDC.64 R4, c[0x0][0x598] ;  /* 0x00016600ff047b82 */ /* 0x000e240000000a00 */
[----:B0-----:R-:W2:Y:S02]  /*0ef0*/  LDG.E.64 R4, desc[UR36][R4.64] ;  /* 0x0000002404047981 */ /* 0x001ea4000c1e1b00 */
[----:B--2---:R-:W-:-:S04]  /*0f00*/  ISETP.NE.U32.AND P0, PT, R4, RZ, PT ;  /* 0x000000ff0400720c */ /* 0x004fc80003f05070 */
[----:B------:R-:W-:-:S13]  /*0f10*/  ISETP.NE.AND.EX P0, PT, R5, RZ, PT, P0 ;  /* 0x000000ff0500720c */ /* 0x000fda0003f05300 */
[----:B------:R-:W-:Y:S05]  /*0f20*/  @!P0 BRA `(.L_x_11) ;  /* 0x0000000000088947 */ /* 0x000fea0003800000 */
[----:B------:R0:W5:Y:S01]  /*0f30*/  LD.E R155, desc[UR36][R4.64] ;  /* 0x00000024049b7980 */ /* 0x000162000c101900 */
[----:B------:R-:W-:Y:S05]  /*0f40*/  BRA `(.L_x_12) ;  /* 0x0000000000247947 */ /* 0x000fea0003800000 */
.L_x_11:
[----:B------:R-:W-:Y:S02]  /*0f50*/  ULDC.64 UR4, c[0x0][0x588] ;  /* 0x0001620000047ab9 */ /* 0x000fe40000000a00 */
[----:B------:R-:W-:-:S04]  /*0f60*/  ISETP.NE.U32.AND P0, PT, RZ, UR4, PT ;  /* 0x00000004ff007c0c */ /* 0x000fc8000bf05070 */
[----:B------:R-:W-:-:S13]  /*0f70*/  ISETP.NE.AND.EX P0, PT, RZ, UR5, PT, P0 ;  /* 0x00000005ff007c0c */ /* 0x000fda000bf05300 */
[----:B------:R-:W-:Y:S05]  /*0f80*/  @!P0 BRA `(.L_x_13) ;  /* 0x00000000000c8947 */ /* 0x000fea0003800000 */
[----:B------:R-:W0:Y:S02]  /*0f90*/  LDC.64 R4, c[0x0][0x588] ;  /* 0x00016200ff047b82 */ /* 0x000e240000000a00 */
[----:B0-----:R1:W5:Y:S01]  /*0fa0*/  LDG.E R155, desc[UR36][R4.64] ;  /* 0x00000024049b7981 */ /* 0x001362000c1e1900 */
[----:B------:R-:W-:Y:S05]  /*0fb0*/  BRA `(.L_x_12) ;  /* 0x0000000000087947 */ /* 0x000fea0003800000 */
.L_x_13:
[----:B------:R-:W-:Y:S02]  /*0fc0*/  ULDC UR4, c[0x0][0x580] ;  /* 0x0001600000047ab9 */ /* 0x000fe40000000800 */
[----:B------:R-:W-:-:S07]  /*0fd0*/  IMAD.U32 R155, RZ, RZ, UR4 ;  /* 0x00000004ff9b7e24 */ /* 0x000fce000f8e00ff */
.L_x_12:
[----:B------:R-:W-:Y:S02]  /*0fe0*/  ULDC.64 UR4, c[0x0][0x5a0] ;  /* 0x0001680000047ab9 */ /* 0x000fe40000000a00 */
[----:B------:R-:W-:-:S04]  /*0ff0*/  ISETP.NE.U32.AND P0, PT, RZ, UR4, PT ;  /* 0x00000004ff007c0c */ /* 0x000fc8000bf05070 */
[----:B------:R-:W-:-:S13]  /*1000*/  ISETP.NE.AND.EX P0, PT, RZ, UR5, PT, P0 ;  /* 0x00000005ff007c0c */ /* 0x000fda000bf05300 */
[----:B------:R-:W-:Y:S05]  /*1010*/  @!P0 BRA `(.L_x_14) ;  /* 0x00000000001c8947 */ /* 0x000fea0003800000 */
[----:B01----:R-:W0:Y:S02]  /*1020*/  LDC.64 R4, c[0x0][0x5a0] ;  /* 0x00016800ff047b82 */ /* 0x003e240000000a00 */
[----:B0-----:R-:W2:Y:S02]  /*1030*/  LDG.E.64 R4, desc[UR36][R4.64] ;  /* 0x0000002404047981 */ /* 0x001ea4000c1e1b00 */
[----:B--2---:R-:W-:-:S04]  /*1040*/  ISETP.NE.U32.AND P0, PT, R4, RZ, PT ;  /* 0x000000ff0400720c */ /* 0x004fc80003f05070 */
[----:B------:R-:W-:-:S13]  /*1050*/  ISETP.NE.AND.EX P0, PT, R5, RZ, PT, P0 ;  /* 0x000000ff0500720c */ /* 0x000fda0003f05300 */
[----:B------:R-:W-:Y:S05]  /*1060*/  @!P0 BRA `(.L_x_14) ;  /* 0x0000000000088947 */ /* 0x000fea0003800000 */
[----:B------:R0:W5:Y:S01]  /*1070*/  LD.E R156, desc[UR36][R4.64] ;  /* 0x00000024049c7980 */ /* 0x000162000c101900 */
[----:B------:R-:W-:Y:S05]  /*1080*/  BRA `(.L_x_15) ;  /* 0x0000000000247947 */ /* 0x000fea0003800000 */
.L_x_14:
[----:B------:R-:W-:Y:S02]  /*1090*/  ULDC.64 UR4, c[0x0][0x590] ;  /* 0x0001640000047ab9 */ /* 0x000fe40000000a00 */
[----:B------:R-:W-:-:S04]  /*10a0*/  ISETP.NE.U32.AND P0, PT, RZ, UR4, PT ;  /* 0x00000004ff007c0c */ /* 0x000fc8000bf05070 */
[----:B------:R-:W-:-:S13]  /*10b0*/  ISETP.NE.AND.EX P0, PT, RZ, UR5, PT, P0 ;  /* 0x00000005ff007c0c */ /* 0x000fda000bf05300 */
[----:B------:R-:W-:Y:S05]  /*10c0*/  @!P0 BRA `(.L_x_16) ;  /* 0x00000000000c8947 */ /* 0x000fea0003800000 */
[----:B------:R-:W2:Y:S02]  /*10d0*/  LDC.64 R156, c[0x0][0x590] ;  /* 0x00016400ff9c7b82 */ /* 0x000ea40000000a00 */
[----:B--2---:R2:W5:Y:S01]  /*10e0*/  LDG.E R156, desc[UR36][R156.64] ;  /* 0x000000249c9c7981 */ /* 0x004562000c1e1900 */
[----:B------:R-:W-:Y:S05]  /*10f0*/  BRA `(.L_x_15) ;  /* 0x0000000000087947 */ /* 0x000fea0003800000 */
.L_x_16:
[----:B------:R-:W-:Y:S02]  /*1100*/  ULDC UR4, c[0x0][0x584] ;  /* 0x0001610000047ab9 */ /* 0x000fe40000000800 */
[----:B------:R-:W-:-:S07]  /*1110*/  IMAD.U32 R156, RZ, RZ, UR4 ;  /* 0x00000004ff9c7e24 */ /* 0x000fce000f8e00ff */
.L_x_15:
[----:B------:R-:W-:-:S13]  /*1120*/  LOP3.LUT P0, RZ, R0, 0xff, RZ, 0xc0, !PT ;  /* 0x000000ff00ff7812 */ /* 0x000fda000780c0ff */
[----:B------:R-:W-:Y:S05]  /*1130*/  @!P0 EXIT ;  /* 0x000000000000894d */ /* 0x000fea0003800000 */
[----:B------:R-:W-:Y:S01]  /*1140*/  ULDC UR4, c[0x0][0x28c] ;  /* 0x0000a30000047ab9 */ /* 0x000fe20000000800 */
[----:B--2---:R-:W-:Y:S01]  /*1150*/  LOP3.LUT R157, R19, 0x1, RZ, 0xfc, !PT ;  /* 0x00000001139d7812 */ /* 0x004fe200078efcff */
[----:B------:R-:W-:Y:S01]  /*1160*/  UIADD3 UR4, UR4, 0x7f, URZ ;  /* 0x0000007f04047890 */ /* 0x000fe2000fffe03f */
[----:B------:R-:W-:Y:S01]  /*1170*/  UMOV UR38, URZ ;  /* 0x0000003f00267c82 */ /* 0x000fe20008000000 */
[----:B------:R-:W-:Y:S02]  /*1180*/  UMOV UR39, URZ ;  /* 0x0000003f00277c82 */ /* 0x000fe40008000000 */
[----:B------:R-:W-:-:S04]  /*1190*/  USHF.R.S32.HI UR5, URZ, 0x1f, UR4 ;  /* 0x0000001f3f057899 */ /* 0x000fc80008011404 */
[----:B------:R-:W-:-:S04]  /*11a0*/  ULEA.HI UR5, UR5, UR4, URZ, 0x7 ;  /* 0x0000000405057291 */ /* 0x000fc8000f8f383f */
[----:B------:R-:W-:-:S12]  /*11b0*/  USHF.R.S32.HI UR40, URZ, 0x7, UR5 ;  /* 0x000000073f287899 */ /* 0x000fd80008011405 */
.L_x_290:
[----:B------:R-:W-:Y:S01]  /*11c0*/  LOP3.LUT R0, R18, 0x80, RZ, 0xc0, !PT ;  /* 0x0000008012007812 */ /* 0x000fe200078ec0ff */
[----:B--2---:R-:W2:Y:S01]  /*11d0*/  S2UR UR7, SR_CgaCtaId ;  /* 0x00000000000779c3 */ /* 0x004ea20000008800 */
[----:B------:R-:W-:Y:S02]  /*11e0*/  UMOV UR6, 0x400 ;  /* 0x0000040000067882 */ /* 0x000fe40000000000 */
[----:B------:R-:W-:-:S06]  /*11f0*/  SHF.R.U32.HI R0, RZ, 0x7, R0 ;  /* 0x00000007ff007819 */ /* 0x000fcc0000011600 */
[----:B---3--:R-:W3:Y:S01]  /*1200*/  SHFL.IDX PT, R0, R0, RZ, 0x1f ;  /* 0x00001fff00007589 */ /* 0x008ee200000e0000 */
[----:B--2---:R-:W-:Y:S01]  /*1210*/  ULEA UR6, UR7, UR6, 0x18 ;  /* 0x0000000607067291 */ /* 0x004fe2000f8ec03f */
[----:B---3--:R-:W-:-:S13]  /*1220*/  R2UR UR4, R0 ;  /* 0x00000000000472ca */ /* 0x008fda00000e0000 */
[----:B------:R-:W-:-:S04]  /*1230*/  ULEA.HI UR5, UR4, UR4, URZ, 0x1 ;  /* 0x0000000404057291 */ /* 0x000fc8000f8f083f */
[----:B------:R-:W-:-:S04]  /*1240*/  ULOP3.LUT UR5, UR5, 0x7fffe, URZ, 0xc0, !UPT ;  /* 0x0007fffe05057892 */ /* 0x000fc8000f8ec03f */
[----:B------:R-:W-:-:S03]  /*1250*/  UIADD3 UR5, UR4, -UR5, URZ ;  /* 0x8000000504057290 */ /* 0x000fc6000fffe03f */
[----:B------:R-:W-:Y:S01]  /*1260*/  ULDC UR4, c[0x0][0x28c] ;  /* 0x0000a30000047ab9 */ /* 0x000fe20000000800 */
[----:B------:R-:W-:Y:S01]  /*1270*/  ULEA UR5, UR5, UR6, 0xd ;  /* 0x0000000605057291 */ /* 0x000fe2000f8e683f */
[----:B------:R-:W-:-:S03]  /*1280*/  ISETP.LT.AND P0, PT, RZ, UR4, PT ;  /* 0x00000004ff007c0c */ /* 0x000fc6000bf01270 */
[----:B------:R-:W-:-:S04]  /*1290*/  UIADD3 UR5, UR5, 0x100, URZ ;  /* 0x0000010005057890 */ /* 0x000fc8000fffe03f */
[----:B------:R-:W-:-:S04]  /*12a0*/  USHF.R.U32.HI UR5, URZ, 0x4, UR5 ;  /* 0x000000043f057899 */ /* 0x000fc80008011605 */
[----:B------:R-:W-:Y:S02]  /*12b0*/  ULOP3.LUT UR41, UR5, 0x3fff, URZ, 0xc0, !UPT ;  /* 0x00003fff05297892 */ /* 0x000fe4000f8ec03f */
[----:B-1--45:R-:W-:Y:S10]  /*12c0*/  @P0 BRA `(.L_x_17) ;  /* 0x0000000000400947 */ /* 0x032ff40003800000 */
[----:B------:R-:W-:Y:S01]  /*12d0*/  MOV R0, 0x0 ;  /* 0x0000000000007802 */ /* 0x000fe20000000f00 */
[----:B------:R-:W-:Y:S01]  /*12e0*/  ULDC.64 UR4, c[0x4][0x68] ;  /* 0x01001a0000047ab9 */ /* 0x000fe20000000a00 */
[----:B------:R-:W-:Y:S01]  /*12f0*/  ULDC.64 UR6, c[0x4][0x8] ;  /* 0x0100020000067ab9 */ /* 0x000fe20000000a00 */
[----:B01----:R-:W-:Y:S01]  /*1300*/  IMAD.U32 R4, RZ, RZ, UR4 ;  /* 0x00000004ff047e24 */ /* 0x003fe2000f8e00ff */
[----:B------:R0:W1:Y:S01]  /*1310*/  LDC.64 R14, c[0x4][R0] ;  /* 0x01000000000e7b82 */ /* 0x0000620000000a00 */
[----:B------:R-:W-:Y:S01]  /*1320*/  IMAD.U32 R5, RZ, RZ, UR5 ;  /* 0x00000005ff057e24 */ /* 0x000fe2000f8e00ff */
[----:B------:R-:W-:Y:S01]  /*1330*/  ULDC.64 UR4, c[0x4][0x70] ;  /* 0x01001c0000047ab9 */ /* 0x000fe20000000a00 */
[----:B------:R-:W-:Y:S02]  /*1340*/  IMAD.U32 R10, RZ, RZ, UR6 ;  /* 0x00000006ff0a7e24 */ /* 0x000fe4000f8e00ff */
[----:B------:R-:W-:Y:S02]  /*1350*/  IMAD.U32 R6, RZ, RZ, UR4 ;  /* 0x00000004ff067e24 */ /* 0x000fe4000f8e00ff */
[----:B------:R-:W-:-:S02]  /*1360*/  IMAD.U32 R7, RZ, RZ, UR5 ;  /* 0x00000005ff077e24 */ /* 0x000fc4000f8e00ff */
[----:B------:R-:W-:Y:S02]  /*1370*/  IMAD.U32 R11, RZ, RZ, UR7 ;  /* 0x00000007ff0b7e24 */ /* 0x000fe4000f8e00ff */
[----:B------:R-:W-:Y:S02]  /*1380*/  IMAD.MOV.U32 R8, RZ, RZ, 0x1e1 ;  /* 0x000001e1ff087424 */ /* 0x000fe400078e00ff */
[----:B------:R-:W-:Y:S02]  /*1390*/  IMAD.MOV.U32 R12, RZ, RZ, 0x1 ;  /* 0x00000001ff0c7424 */ /* 0x000fe400078e00ff */
[----:B0-----:R-:W-:-:S07]  /*13a0*/  IMAD.MOV.U32 R13, RZ, RZ, RZ ;  /* 0x000000ffff0d7224 */ /* 0x001fce00078e00ff */
[----:B------:R-:W-:-:S07]  /*13b0*/  LEPC R20, `(.L_x_17) ;  /* 0x000000001014794e */ /* 0x000fce0000000000 */
[----:B-1---5:R-:W-:Y:S05]  /*13c0*/  CALL.ABS.NOINC R14 ;  /* 0x000000000e007343 */ /* 0x022fea0003c00000 */
.L_x_17:
[----:B------:R-:W-:-:S13]  /*13d0*/  ISETP.NE.AND P0, PT, R157, 0x3, PT ;  /* 0x000000039d00780c */ /* 0x000fda0003f05270 */
[----:B------:R-:W-:Y:S05]  /*13e0*/  @!P0 BRA `(.L_x_18) ;  /* 0x0000000000048947 */ /* 0x000fea0003800000 */
[----:B------:R-:W-:Y:S01]  /*13f0*/  BPT.TRAP 0x1 ;  /* 0x000000040000795c */ /* 0x000fe20000300000 */
.L_x_18:
[----:B------:R-:W2:Y:S01]  /*1400*/  S2UR UR5, SR_CgaCtaId ;  /* 0x00000000000579c3 */ /* 0x000ea20000008800 */
[----:B------:R-:W-:Y:S01]  /*1410*/  UMOV UR4, 0x400 ;  /* 0x0000040000047882 */ /* 0x000fe20000000000 */
[----:B------:R-:W-:Y:S02]  /*1420*/  IMAD.U32 R0, RZ, RZ, UR38 ;  /* 0x00000026ff007e24 */ /* 0x000fe4000f8e00ff */
[----:B------:R-:W-:-:S03]  /*1430*/  IMAD.U32 R3, RZ, RZ, UR39 ;  /* 0x00000027ff037e24 */ /* 0x000fc6000f8e00ff */
[----:B------:R-:W-:Y:S01]  /*1440*/  SHF.L.U32 R0, R0, 0x1f, RZ ;  /* 0x0000001f00007819 */ /* 0x000fe200000006ff */
[----:B--2---:R-:W-:-:S06]  /*1450*/  ULEA UR4, UR5, UR4, 0x18 ;  /* 0x0000000405047291 */ /* 0x004fcc000f8ec03f */
[----:B------:R-:W-:-:S04]  /*1460*/  IMAD.U32 R6, RZ, RZ, UR4 ;  /* 0x00000004ff067e24 */ /* 0x000fc8000f8e00ff */
[----:B------:R-:W-:-:S04]  /*1470*/  IMAD R3, R3, 0x8, R6 ;  /* 0x0000000803037824 */ /* 0x000fc800078e0206 */
[----:B------:R2:W3:Y:S01]  /*1480*/  SYNCS.PHASECHK.TRANS64.TRYWAIT P1, [R3+URZ], R0 ;  /* 0x00000000030075a7 */ /* 0x0004e2000802017f */
[----:B------:R-:W-:Y:S05]  /*1490*/  @!P0 BRA `(.L_x_19) ;  /* 0x0000000000048947 */ /* 0x000fea0003800000 */
[----:B------:R-:W-:Y:S01]  /*14a0*/  BPT.TRAP 0x1 ;  /* 0x000000040000795c */ /* 0x000fe20000300000 */
.L_x_19:
[----:B---3--:R-:W-:Y:S05]  /*14b0*/  @P1 BRA `(.L_x_20) ;  /* 0x0000000000081947 */ /* 0x008fea0003800000 */
[----:B------:R-:W3:Y:S02]  /*14c0*/  SYNCS.PHASECHK.TRANS64.TRYWAIT P1, [R3+URZ], R0 ;  /* 0x00000000030075a7 */ /* 0x000ee4000802017f */
[----:B---3--:R-:W-:Y:S05]  /*14d0*/  @!P1 BRA `(.L_x_21) ;  /* 0x000000a800009947 */ /* 0x008fea0003800000 */
.L_x_20:
[----:B------:R-:W-:-:S04]  /*14e0*/  UISETP.LT.AND UP0, UPT, UR40, 0x1, UPT ;  /* 0x000000012800788c */ /* 0x000fc8000bf01270 */
[----:B------:R-:W-:-:S06]  /*14f0*/  USEL UR4, UR40, 0x1, UP0 ;  /* 0x0000000128047887 */ /* 0x000fcc0008000000 */
[----:B--23--:R-:W-:Y:S01]  /*1500*/  IMAD.U32 R0, RZ, RZ, UR4 ;  /* 0x00000004ff007e24 */ /* 0x00cfe2000f8e00ff */
[----:B------:R-:W-:Y:S05]  /*1510*/  WARPSYNC.ALL ;  /* 0x0000000000007948 */ /* 0x000fea0003800000 */
[----:B------:R-:W-:-:S04]  /*1520*/  IADD3 R0, -R0, UR40, RZ ;  /* 0x0000002800007c10 */ /* 0x000fc8000fffe1ff */
[----:B------:R-:W-:Y:S02]  /*1530*/  ISETP.GE.AND P1, PT, R0, 0x1, PT ;  /* 0x000000010000780c */ /* 0x000fe40003f26270 */
[----:B------:R-:W-:Y:S01]  /*1540*/  R2UR UR4, R6 ;  /* 0x00000000060472ca */ /* 0x000fe200000e0000 */
[----:B------:R-:W-:Y:S01]  /*1550*/  WARPGROUP.ARRIVE ;  /* 0x00000000000079c5 */ /* 0x000fe20000000000 */
[----:B------:R-:W-:Y:S01]  /*1560*/  UMOV UR9, 0x40000040 ;  /* 0x4000004000097882 */ /* 0x000fe20000000000 */
[----:B------:R-:W-:-:S10]  /*1570*/  UMOV UR11, 0x40000040 ;  /* 0x40000040000b7882 */ /* 0x000fd40000000000 */
[----:B------:R-:W-:-:S04]  /*1580*/  UIADD3 UR4, UR4, 0x10100, URZ ;  /* 0x0001010004047890 */ /* 0x000fc8000fffe03f */
[----:B------:R-:W-:-:S04]  /*1590*/  USHF.R.U32.HI UR4, URZ, 0x4, UR4 ;  /* 0x000000043f047899 */ /* 0x000fc80008011604 */
[----:B------:R-:W-:Y:S02]  /*15a0*/  ULOP3.LUT UR5, UR4, 0x3fff, URZ, 0xc0, !UPT ;  /* 0x00003fff04057892 */ /* 0x000fe4000f8ec03f */
[----:B------:R-:W-:Y:S02]  /*15b0*/  ULOP3.LUT UR4, UR41, 0x10000, URZ, 0xfc, !UPT ;  /* 0x0001000029047892 */ /* 0x000fe4000f8efc3f */
[----:B------:R-:W-:Y:S02]  /*15c0*/  ULOP3.LUT UR5, UR5, 0x10000, URZ, 0xfc, !UPT ;  /* 0x0001000005057892 */ /* 0x000fe4000f8efc3f */
[----:B------:R-:W-:Y:S02]  /*15d0*/  ULEA UR6, UR39, UR4, 0xb ;  /* 0x0000000427067291 */ /* 0x000fe4000f8e583f */
[----:B------:R-:W-:-:S05]  /*15e0*/  ULEA UR7, UR39, UR5, 0xc ;  /* 0x0000000527077291 */ /* 0x000fca000f8e603f */
[----:B------:R-:W-:Y:S02]  /*15f0*/  UMOV UR8, UR6 ;  /* 0x0000000600087c82 */ /* 0x000fe40008000000 */
[----:B------:R-:W-:Y:S02]  /*1600*/  UMOV UR10, UR7 ;  /* 0x00000007000a7c82 */ /* 0x000fe40008000000 */
[----:B------:R-:W-:Y:S01]  /*1610*/  HGMMA.64x256x16.F32.BF16 R24, gdesc[UR8], RZ, !UPT, gsb0 ;  /* 0x03e00000081879f0 */ /* 0x000fe2000c0018ff */
[----:B------:R-:W-:Y:S02]  /*1620*/  UIADD3 UR8, UR6, 0x2, URZ ;  /* 0x0000000206087890 */ /* 0x000fe4000fffe03f */
[----:B------:R-:W-:Y:S01]  /*1630*/  UIADD3 UR10, UR7, 0x2, URZ ;  /* 0x00000002070a7890 */ /* 0x000fe2000fffe03f */
[----:B------:R-:W-:Y:S01]  /*1640*/  UMOV UR9, 0x40000040 ;  /* 0x4000004000097882 */ /* 0x000fe20000000000 */
[----:B------:R-:W-:Y:S01]  /*1650*/  UMOV UR11, 0x40000040 ;  /* 0x40000040000b7882 */ /* 0x000fe20000000000 */
[----:B------:R-:W-:-:S02]  /*1660*/  WARPGROUP.DEPBAR.LE gsb0, 0x0 ;  /* 0x00008000000079c5 */ /* 0x000fc40000010000 */
[----:B------:R-:W-:-:S15]  /*1670*/  WARPGROUP.ARRIVE ;  /* 0x00000000000079c5 */ /* 0x000fde0000000000 */
[----:B------:R-:W-:-:S05]  /*1680*/  NOP ;  /* 0x0000000000007918 */ /* 0x000fca0000000000 */
[----:B------:R-:W-:Y:S01]  /*1690*/  HGMMA.64x256x16.F32.BF16 R24, gdesc[UR8], R24, gsb0 ;  /* 0x03e00000081879f0 */ /* 0x000fe20008001818 */
[----:B------:R-:W-:Y:S02]  /*16a0*/  UIADD3 UR8, UR6, 0x4, URZ ;  /* 0x0000000406087890 */ /* 0x000fe4000fffe03f */
[----:B------:R-:W-:Y:S01]  /*16b0*/  UIADD3 UR10, UR7, 0x4, URZ ;  /* 0x00000004070a7890 */ /* 0x000fe2000fffe03f */
[----:B------:R-:W-:Y:S01]  /*16c0*/  UMOV UR9, 0x40000040 ;  /* 0x4000004000097882 */ /* 0x000fe20000000000 */
[----:B------:R-:W-:Y:S01]  /*16d0*/  UMOV UR11, 0x40000040 ;  /* 0x40000040000b7882 */ /* 0x000fe20000000000 */
[----:B------:R-:W-:Y:S02]  /*16e0*/  WARPGROUP.DEPBAR.LE gsb0, 0x0 ;  /* 0x00008000000079c5 */ /* 0x000fe40000010000 */
        /* <DEDUP_REMOVED lines=42> */
[----:B------:R-:W-:Y:S03]  /*1990*/  HGMMA.64x256x16.F32.BF16 R24, gdesc[UR8], R24, gsb0 ;  /* 0x03e00000081879f0 */ /* 0x000fe60008001818 */
[----:B------:R-:W-:Y:S02]  /*19a0*/  WARPGROUP.DEPBAR.LE gsb0, 0x0 ;  /* 0x00008000000079c5 */ /* 0x000fe40000010000 */
[----:B------:R-:W-:Y:S05]  /*19b0*/  @!P1 BRA `(.L_x_22) ;  /* 0x0000000400b09947 */ /* 0x000fea0003800000 */
[----:B------:R-:W-:Y:S02]  /*19c0*/  UIADD3 UR6, UR39, 0x1, URZ ;  /* 0x0000000127067890 */ /* 0x000fe4000fffe03f */
[----:B------:R-:W-:Y:S02]  /*19d0*/  IMAD.U32 R3, RZ, RZ, UR39 ;  /* 0x00000027ff037e24 */ /* 0x000fe4000f8e00ff */
[----:B------:R-:W-:-:S04]  /*19e0*/  UISETP.NE.AND UP0, UPT, UR6, 0x2, UPT ;  /* 0x000000020600788c */ /* 0x000fc8000bf05270 */
[----:B------:R-:W-:Y:S02]  /*19f0*/  USEL UR7, URZ, 0x1, UP0 ;  /* 0x000000013f077887 */ /* 0x000fe40008000000 */
[----:B------:R-:W-:Y:S02]  /*1a00*/  USEL UR6, UR6, URZ, UP0 ;  /* 0x0000003f06067287 */ /* 0x000fe40008000000 */
[----:B------:R-:W-:-:S06]  /*1a10*/  ULOP3.LUT UR7, UR38, UR7, URZ, 0x3c, !UPT ;  /* 0x0000000726077292 */ /* 0x000fcc000f8e3c3f */
[----:B------:R-:W-:-:S07]  /*1a20*/  IMAD.U32 R7, RZ, RZ, UR7 ;  /* 0x00000007ff077e24 */ /* 0x000fce000f8e00ff */
.L_x_29:
[----:B------:R-:W-:Y:S05]  /*1a30*/  @!P0 BRA `(.L_x_23) ;  /* 0x0000000000048947 */ /* 0x000fea0003800000 */
[----:B------:R-:W-:Y:S01]  /*1a40*/  BPT.TRAP 0x1 ;  /* 0x000000040000795c */ /* 0x000fe20000300000 */
.L_x_23:
[----:B------:R-:W2:Y:S01]  /*1a50*/  S2UR UR8, SR_CgaCtaId ;  /* 0x00000000000879c3 */ /* 0x000ea20000008800 */
[----:B------:R-:W-:Y:S01]  /*1a60*/  UMOV UR7, 0x400 ;  /* 0x0000040000077882 */ /* 0x000fe20000000000 */
[----:B01----:R-:W-:Y:S01]  /*1a70*/  IMAD.U32 R5, RZ, RZ, UR6 ;  /* 0x00000006ff057e24 */ /* 0x003fe2000f8e00ff */
[----:B------:R-:W-:Y:S01]  /*1a80*/  SHF.L.U32 R4, R7, 0x1f, RZ ;  /* 0x0000001f07047819 */ /* 0x000fe200000006ff */
[----:B--2---:R-:W-:-:S06]  /*1a90*/  ULEA UR7, UR8, UR7, 0x18 ;  /* 0x0000000708077291 */ /* 0x004fcc000f8ec03f */
[----:B------:R-:W-:-:S04]  /*1aa0*/  IMAD.U32 R6, RZ, RZ, UR7 ;  /* 0x00000007ff067e24 */ /* 0x000fc8000f8e00ff */
[----:B------:R-:W-:-:S04]  /*1ab0*/  IMAD R5, R5, 0x8, R6 ;  /* 0x0000000805057824 */ /* 0x000fc800078e0206 */
[----:B------:R0:W1:Y:S01]  /*1ac0*/  SYNCS.PHASECHK.TRANS64.TRYWAIT P1, [R5+URZ], R4 ;  /* 0x00000004050075a7 */ /* 0x000062000802017f */
[----:B------:R-:W-:Y:S05]  /*1ad0*/  @!P0 BRA `(.L_x_24) ;  /* 0x0000000000048947 */ /* 0x000fea0003800000 */
[----:B------:R-:W-:Y:S01]  /*1ae0*/  BPT.TRAP 0x1 ;  /* 0x000000040000795c */ /* 0x000fe20000300000 */
.L_x_24:
[----:B-1----:R-:W-:Y:S05]  /*1af0*/  @P1 BRA `(.L_x_25) ;  /* 0x0000000000081947 */ /* 0x002fea0003800000 */
[----:B------:R-:W1:Y:S02]  /*1b00*/  SYNCS.PHASECHK.TRANS64.TRYWAIT P1, [R5+URZ], R4 ;  /* 0x00000004050075a7 */ /* 0x000e64000802017f */
[----:B-1----:R-:W-:Y:S05]  /*1b10*/  @!P1 BRA `(.L_x_26) ;  /* 0x000000a000849947 */ /* 0x002fea0003800000 */
.L_x_25:
[----:B------:R-:W-:Y:S01]  /*1b20*/  ULEA UR7, UR6, UR4, 0xb ;  /* 0x0000000406077291 */ /* 0x000fe2000f8e583f */
[----:B------:R-:W-:Y:S01]  /*1b30*/  WARPGROUP.ARRIVE ;  /* 0x00000000000079c5 */ /* 0x000fe20000000000 */
[----:B------:R-:W-:Y:S01]  /*1b40*/  ULEA UR12, UR6, UR5, 0xc ;  /* 0x00000005060c7291 */ /* 0x000fe2000f8e603f */
[----:B------:R-:W-:Y:S01]  /*1b50*/  UMOV UR9, 0x40000040 ;  /* 0x4000004000097882 */ /* 0x000fe20000000000 */
[----:B------:R-:W-:-:S03]  /*1b60*/  UMOV UR11, 0x40000040 ;  /* 0x40000040000b7882 */ /* 0x000fc60000000000 */
[----:B------:R-:W-:Y:S02]  /*1b70*/  UMOV UR8, UR7 ;  /* 0x0000000700087c82 */ /* 0x000fe40008000000 */
[----:B------:R-:W-:Y:S02]  /*1b80*/  UMOV UR10, UR12 ;  /* 0x0000000c000a7c82 */ /* 0x000fe40008000000 */
[----:B------:R-:W-:Y:S01]  /*1b90*/  HGMMA.64x256x16.F32.BF16 R24, gdesc[UR8], R24, gsb0 ;  /* 0x03e00000081879f0 */ /* 0x000fe20008001818 */
        /* <DEDUP_REMOVED lines=58> */
[----:B------:R-:W-:Y:S01]  /*1f40*/  BPT.TRAP 0x1 ;  /* 0x000000040000795c */ /* 0x000fe20000300000 */
.L_x_27:
[----:B------:R-:W-:-:S13]  /*1f50*/  ISETP.NE.AND P1, PT, R22, RZ, PT ;  /* 0x000000ff1600720c */ /* 0x000fda0003f25270 */
[----:B01----:R-:W-:-:S04]  /*1f60*/  @P1 IMAD R4, R3, 0x8, R6 ;  /* 0x0000000803041824 */ /* 0x003fc800078e0206 */
[----:B------:R-:W-:-:S05]  /*1f70*/  @P1 VIADD R5, R4, 0x10 ;  /* 0x0000001004051836 */ /* 0x000fca0000000000 */
[----:B------:R-:W-:-:S04]  /*1f80*/  @P1 PRMT R5, R152, 0x654, R5 ;  /* 0x0000065498051816 */ /* 0x000fc80000000005 */
[----:B------:R0:W-:Y:S01]  /*1f90*/  @P1 SYNCS.ARRIVE.TRANS64.RED.A1T0 RZ, [R5+URZ], RZ ;  /* 0x000000ff05ff19a7 */ /* 0x0001e2000810043f */
[----:B------:R-:W-:-:S13]  /*1fa0*/  ISETP.GT.U32.AND P1, PT, R19, 0x1, PT ;  /* 0x000000011300780c */ /* 0x000fda0003f24070 */
[----:B0-----:R-:W-:Y:S05]  /*1fb0*/  @P1 BRA `(.L_x_28) ;  /* 0x0000000000041947 */ /* 0x001fea0003800000 */
[----:B------:R-:W-:Y:S01]  /*1fc0*/  BPT.TRAP 0x1 ;  /* 0x000000040000795c */ /* 0x000fe20000300000 */
.L_x_28:
[----:B------:R-:W-:Y:S01]  /*1fd0*/  UIADD3 UR6, UR6, 0x1, URZ ;  /* 0x0000000106067890 */ /* 0x000fe2000fffe03f */
[C---:B------:R-:W-:Y:S01]  /*1fe0*/  ISETP.GT.AND P2, PT, R0.reuse, 0x1, PT ;  /* 0x000000010000780c */ /* 0x040fe20003f44270 */
[----:B------:R-:W-:Y:S02]  /*1ff0*/  VIADD R3, R3, 0x1 ;  /* 0x0000000103037836 */ /* 0x000fe40000000000 */
[----:B------:R-:W-:Y:S01]  /*2000*/  UISETP.NE.AND UP0, UPT, UR6, 0x2, UPT ;  /* 0x000000020600788c */ /* 0x000fe2000bf05270 */
[----:B------:R-:W-:Y:S02]  /*2010*/  VIADD R0, R0, 0xffffffff ;  /* 0xffffffff00007836 */ /* 0x000fe40000000000 */
[C---:B------:R-:W-:Y:S01]  /*2020*/  ISETP.NE.AND P1, PT, R3.reuse, 0x2, PT ;  /* 0x000000020300780c */ /* 0x040fe20003f25270 */
[----:B------:R-:W-:Y:S02]  /*2030*/  USEL UR7, URZ, 0x1, UP0 ;  /* 0x000000013f077887 */ /* 0x000fe40008000000 */
[----:B------:R-:W-:Y:S01]  /*2040*/  USEL UR6, UR6, URZ, UP0 ;  /* 0x0000003f06067287 */ /* 0x000fe20008000000 */
[----:B------:R-:W-:-:S03]  /*2050*/  SEL R3, R3, RZ, P1 ;  /* 0x000000ff03037207 */ /* 0x000fc60000800000 */
[----:B------:R-:W-:Y:S01]  /*2060*/  LOP3.LUT R7, R7, UR7, RZ, 0x3c, !PT ;  /* 0x0000000707077c12 */ /* 0x000fe2000f8e3cff */
[----:B------:R-:W-:Y:S07]  /*2070*/  @P2 BRA `(.L_x_29) ;  /* 0xfffffff8006c2947 */ /* 0x000fee000383ffff */
.L_x_22:
[----:B------:R-:W2:Y:S02]  /*2080*/  LDC R0, c[0x0][0x28c] ;  /* 0x0000a300ff007b82 */ /* 0x000ea40000000800 */
[----:B--2---:R-:W-:-:S13]  /*2090*/  ISETP.GE.AND P1, PT, R0, 0x1, PT ;  /* 0x000000010000780c */ /* 0x004fda0003f26270 */
[----:B------:R-:W-:Y:S05]  /*20a0*/  @!P1 BRA `(.L_x_30) ;  /* 0x0000000000409947 */ /* 0x000fea0003800000 */
[----:B------:R-:W-:Y:S05]  /*20b0*/  @!P0 BRA `(.L_x_31) ;  /* 0x0000000000048947 */ /* 0x000fea0003800000 */
[----:B------:R-:W-:Y:S01]  /*20c0*/  BPT.TRAP 0x1 ;  /* 0x000000040000795c */ /* 0x000fe20000300000 */
.L_x_31:
[----:B------:R-:W-:Y:S01]  /*20d0*/  ISETP.NE.AND P0, PT, R22, RZ, PT ;  /* 0x000000ff1600720c */ /* 0x000fe20003f05270 */
[----:B------:R-:W-:-:S12]  /*20e0*/  UISETP.LT.AND UP1, UPT, UR40, 0x1, UPT ;  /* 0x000000012800788c */ /* 0x000fd8000bf21270 */
[----:B------:R-:W-:-:S05]  /*20f0*/  VOTEU.ANY UP0, P0 ;  /* 0x00000000003f7886 */ /* 0x000fca0000000100 */
[----:B------:R-:W-:-:S04]  /*2100*/  @UP0 USEL UR4, UR40, 0x1, UP1 ;  /* 0x0000000128040887 */ /* 0x000fc80008800000 */
[----:B------:R-:W-:-:S06]  /*2110*/  @UP0 UIADD3 UR4, UR39, UR40, -UR4 ;  /* 0x0000002827040290 */ /* 0x000fcc000fffe804 */
[----:B------:R-:W-:-:S04]  /*2120*/  IMAD.U32 R0, RZ, RZ, UR4 ;  /* 0x00000004ff007e24 */ /* 0x000fc8000f8e00ff */
[----:B------:R-:W-:-:S05]  /*2130*/  @P0 IMAD.SHL.U32 R0, R0, 0x8, RZ ;  /* 0x0000000800000824 */ /* 0x000fca00078e00ff */
[----:B------:R-:W-:-:S04]  /*2140*/  @P0 LOP3.LUT R0, R0, 0x8, RZ, 0xc0, !PT ;  /* 0x0000000800000812 */ /* 0x000fc800078ec0ff */
[----:B------:R-:W-:-:S04]  /*2150*/  @P0 IADD3 R3, R6, 0x10, R0 ;  /* 0x0000001006030810 */ /* 0x000fc80007ffe000 */
[----:B------:R-:W-:-:S04]  /*2160*/  @P0 PRMT R3, R152, 0x654, R3 ;  /* 0x0000065498030816 */ /* 0x000fc80000000003 */
[----:B------:R2:W-:Y:S01]  /*2170*/  @P0 SYNCS.ARRIVE.TRANS64.RED.A1T0 RZ, [R3+URZ], RZ ;  /* 0x000000ff03ff09a7 */ /* 0x0005e2000810043f */
[----:B------:R-:W-:-:S13]  /*2180*/  ISETP.GT.U32.AND P0, PT, R19, 0x1, PT ;  /* 0x000000011300780c */ /* 0x000fda0003f04070 */
[----:B--2---:R-:W-:Y:S05]  /*2190*/  @P0 BRA `(.L_x_30) ;  /* 0x0000000000040947 */ /* 0x004fea0003800000 */
[----:B------:R-:W-:Y:S01]  /*21a0*/  BPT.TRAP 0x1 ;  /* 0x000000040000795c */ /* 0x000fe20000300000 */
.L_x_30:
[----:B------:R-:W2:Y:S01]  /*21b0*/  LDC R6, c[0x0][0x288] ;  /* 0x0000a200ff067b82 */ /* 0x000ea20000000800 */
[--C-:B------:R-:W-:Y:S01]  /*21c0*/  SHF.R.U32.HI R0, RZ, 0x2, R18.reuse ;  /* 0x00000002ff007819 */ /* 0x100fe20000011612 */
[----:B------:R-:W-:Y:S01]  /*21d0*/  UIADD3 UR39, UR40, UR39, URZ ;  /* 0x0000002728277290 */ /* 0x000fe2000fffe03f */
[----:B01----:R-:W-:Y:S01]  /*21e0*/  SHF.R.U32.HI R5, RZ, 0x7, R18 ;  /* 0x00000007ff057819 */ /* 0x003fe20000011612 */
[----:B------:R-:W-:Y:S01]  /*21f0*/  ULDC UR8, c[0x0][0x284] ;  /* 0x0000a10000087ab9 */ /* 0x000fe20000000800 */
[----:B------:R-:W-:Y:S01]  /*2200*/  LOP3.LUT R4, R18, 0x60, RZ, 0xc0, !PT ;  /* 0x0000006012047812 */ /* 0x000fe200078ec0ff */
[----:B------:R-:W-:Y:S01]  /*2210*/  USHF.R.U32.HI UR4, URZ, 0x1, UR39 ;  /* 0x000000013f047899 */ /* 0x000fe20008011627 */
[----:B------:R-:W-:Y:S01]  /*2220*/  LOP3.LUT R3, R0, 0x7, RZ, 0xc0, !PT ;  /* 0x0000000700037812 */ /* 0x000fe200078ec0ff */
[----:B------:R-:W-:Y:S01]  /*2230*/  UISETP.GT.U32.AND UP1, UPT, UR39, 0x1, UPT ;  /* 0x000000012700788c */ /* 0x000fe2000bf24070 */
[----:B------:R-:W-:Y:S01]  /*2240*/  LOP3.LUT R0, R5, 0x1, RZ, 0xc0, !PT ;  /* 0x0000000105007812 */ /* 0x000fe200078ec0ff */
[----:B------:R-:W-:Y:S01]  /*2250*/  ULOP3.LUT UR4, UR4, 0x1, URZ, 0xc0, !UPT ;  /* 0x0000000104047892 */ /* 0x000fe2000f8ec03f */
[----:B------:R-:W-:Y:S01]  /*2260*/  SHF.R.U32.HI R10, RZ, 0x1, R4 ;  /* 0x00000001ff0a7819 */ /* 0x000fe20000011604 */
[----:B------:R-:W-:Y:S01]  /*2270*/  IMAD.SHL.U32 R4, R18, 0x2, RZ ;  /* 0x0000000212047824 */ /* 0x000fe200078e00ff */
[----:B------:R-:W-:Y:S01]  /*2280*/  SHF.R.S32.HI R21, RZ, 0x1f, R23 ;  /* 0x0000001fff157819 */ /* 0x000fe20000011417 */
[----:B------:R-:W-:Y:S01]  /*2290*/  IMAD.SHL.U32 R8, R0, 0x40, RZ ;  /* 0x0000004000087824 */ /* 0x000fe200078e00ff */
[--C-:B------:R-:W-:Y:S01]  /*22a0*/  IADD3 R5, RZ, -R10, -R3.reuse ;  /* 0x8000000aff057210 */ /* 0x100fe20007ffe803 */
[----:B------:R-:W-:Y:S01]  /*22b0*/  UISETP.NE.U32.AND UP0, UPT, UR4, 0x1, UPT ;  /* 0x000000010400788c */ /* 0x000fe2000bf05070 */
[----:B------:R-:W-:Y:S01]  /*22c0*/  LOP3.LUT R4, R4, 0x6, RZ, 0xc0, !PT ;  /* 0x0000000604047812 */ /* 0x000fe200078ec0ff */
[----:B------:R-:W-:Y:S01]  /*22d0*/  ULDC.64 UR6, c[0x0][0x5d0] ;  /* 0x0001740000067ab9 */ /* 0x000fe20000000a00 */
[----:B------:R-:W-:Y:S01]  /*22e0*/  LOP3.LUT R3, R8, 0x40, R3, 0xe2, !PT ;  /* 0x0000004008037812 */ /* 0x000fe200078ee203 */
[----:B------:R-:W-:Y:S01]  /*22f0*/  IMAD R11, R0, -0x40, R5 ;  /* 0xffffffc0000b7824 */ /* 0x000fe200078e0205 */
[----:B------:R-:W-:Y:S01]  /*2300*/  LOP3.LUT R0, R18, 0x3, RZ, 0xc0, !PT ;  /* 0x0000000312007812 */ /* 0x000fe200078ec0ff */
[----:B------:R-:W-:Y:S01]  /*2310*/  UISETP.LT.U32.AND UP1, UPT, UR40, 0x2, UP1 ;  /* 0x000000022800788c */ /* 0x000fe20008f21070 */
[----:B------:R-:W-:Y:S01]  /*2320*/  PRMT R8, R4, 0x6540, R153 ;  /* 0x0000654004087816 */ /* 0x000fe20000000099 */
[----:B------:R-:W-:Y:S01]  /*2330*/  IMAD.SHL.U32 R153, R153, 0x100, RZ ;  /* 0x0000010099997824 */ /* 0x000fe200078e00ff */
[----:B------:R-:W-:Y:S01]  /*2340*/  UISETP.GT.U32.AND UP0, UPT, UR40, 0x1, !UP0 ;  /* 0x000000012800788c */ /* 0x000fe2000c704070 */
[----:B--2---:R-:W-:Y:S01]  /*2350*/  IMAD R12, R0, -0x2, R6 ;  /* 0xfffffffe000c7824 */ /* 0x004fe200078e0206 */
[----:B------:R-:W-:Y:S01]  /*2360*/  SHF.R.S32.HI R9, RZ, 0x1f, R8 ;  /* 0x0000001fff097819 */ /* 0x000fe20000011408 */
[C---:B------:R-:W-:Y:S01]  /*2370*/  IMAD.SHL.U32 R0, R154.reuse, 0x80, RZ ;  /* 0x000000809a007824 */ /* 0x040fe200078e00ff */
[----:B------:R-:W-:Y:S01]  /*2380*/  ISETP.GE.AND P0, PT, R153, R6, PT ;  /* 0x000000069900720c */ /* 0x000fe20003f06270 */
[----:B------:R-:W-:Y:S01]  /*2390*/  IMAD R4, R21, UR6, RZ ;  /* 0x0000000615047c24 */ /* 0x000fe2000f8e02ff */
[----:B------:R-:W-:Y:S01]  /*23a0*/  USEL UR5, URZ, 0x1, !UP1 ;  /* 0x000000013f057887 */ /* 0x000fe2000c800000 */
[----:B------:R-:W-:Y:S01]  /*23b0*/  IMAD.WIDE R6, R154, 0x80, RZ ;  /* 0x000000809a067825 */ /* 0x000fe200078e02ff */
[C---:B------:R-:W-:Y:S01]  /*23c0*/  ISETP.GE.OR P0, PT, R0.reuse, UR8, P0 ;  /* 0x0000000800007c0c */ /* 0x040fe20008706670 */
[----:B------:R-:W-:Y:S01]  /*23d0*/  USEL UR4, URZ, 0x1, !UP0 ;  /* 0x000000013f047887 */ /* 0x000fe2000c000000 */
[----:B------:R-:W-:Y:S01]  /*23e0*/  IADD3 R0, -R0, UR8, R11 ;  /* 0x0000000800007c10 */ /* 0x000fe2000fffe10b */
[C---:B------:R-:W-:Y:S01]  /*23f0*/  IMAD R13, R23.reuse, UR7, R4 ;  /* 0x00000007170d7c24 */ /* 0x040fe2000f8e0204 */
[----:B------:R-:W-:Y:S01]  /*2400*/  ULOP3.LUT UR39, UR39, 0x1, URZ, 0xc0, !UPT ;  /* 0x0000000127277892 */ /* 0x000fe2000f8ec03f */
[----:B------:R-:W-:Y:S01]  /*2410*/  IMAD.WIDE.U32 R4, R23, UR6, R8 ;  /* 0x0000000617047c25 */ /* 0x000fe2000f8e0008 */
[----:B------:R-:W-:Y:S01]  /*2420*/  ULOP3.LUT UR38, UR4, UR38, UR5, 0x96, !UPT ;  /* 0x0000002604267292 */ /* 0x000fe2000f8e9605 */
[----:B------:R-:W-:-:S02]  /*2430*/  LOP3.LUT R169, R6, R3, R10, 0xfe, !PT ;  /* 0x0000000306a97212 */ /* 0x000fc400078efe0a */
[----:B------:R-:W-:Y:S02]  /*2440*/  IMAD.IADD R5, R5, 0x1, R13 ;  /* 0x0000000105057824 */ /* 0x000fe400078e020d */
[----:B------:R-:W-:Y:S02]  /*2450*/  IMAD.IADD R3, R12, 0x1, -R153 ;  /* 0x000000010c037824 */ /* 0x000fe400078e0a99 */
[----:B------:R-:W-:Y:S01]  /*2460*/  IMAD.MOV.U32 R154, RZ, RZ, -0x1 ;  /* 0xffffffffff9a7424 */ /* 0x000fe200078e00ff */
[----:B------:R-:W-:Y:S06]  /*2470*/  @P0 BRA `(.L_x_32) ;  /* 0x0000007800dc0947 */ /* 0x000fec0003800000 */
[----:B------:R-:W0:Y:S01]  /*2480*/  LDC.64 R10, c[0x0][0x5c8] ;  /* 0x00017200ff0a7b82 */ /* 0x000e220000000a00 */
[----:B-----5:R-:W-:Y:S01]  /*2490*/  FSETP.NEU.AND P0, PT, R156, RZ, PT ;  /* 0x000000ff9c00720b */ /* 0x020fe20003f0d000 */
[----:B------:R-:W-:Y:S01]  /*24a0*/  BSSY B0, `(.L_x_32) ;  /* 0x00007b4000007945 */ /* 0x000fe20003800000 */
[----:B------:R-:W-:-:S04]  /*24b0*/  ISETP.GT.AND P2, PT, R3, RZ, PT ;  /* 0x000000ff0300720c */ /* 0x000fc80003f44270 */
[----:B------:R-:W-:Y:S01]  /*24c0*/  ISETP.GT.AND P1, PT, R0, RZ, P2 ;  /* 0x000000ff0000720c */ /* 0x000fe20001724270 */
[-C--:B0-----:R-:W-:Y:S02]  /*24d0*/  IMAD R12, R7, R10.reuse, RZ ;  /* 0x0000000a070c7224 */ /* 0x081fe400078e02ff */
[----:B------:R-:W-:-:S04]  /*24e0*/  IMAD.WIDE.U32 R160, R169, R10, R4 ;  /* 0x0000000aa9a07225 */ /* 0x000fc800078e0004 */
[----:B------:R-:W-:-:S04]  /*24f0*/  IMAD R5, R169, R11, R12 ;  /* 0x0000000ba9057224 */ /* 0x000fc800078e020c */
[----:B------:R-:W-:Y:S01]  /*2500*/  IMAD.IADD R153, R161, 0x1, R5 ;  /* 0x00000001a1997824 */ /* 0x000fe200078e0205 */
[----:B------:R-:W-:Y:S06]  /*2510*/  @!P0 BRA `(.L_x_33) ;  /* 0x0000005400988947 */ /* 0x000fec0003800000 */
[----:B------:R-:W0:Y:S01]  /*2520*/  LDC.64 R14, c[0x0][0x5b8] ;  /* 0x00016e00ff0e7b82 */ /* 0x000e220000000a00 */
[----:B------:R-:W-:-:S07]  /*2530*/  ULDC.64 UR4, c[0x0][0x5c0] ;  /* 0x0001700000047ab9 */ /* 0x000fce0000000a00 */
[----:B------:R-:W1:Y:S08]  /*2540*/  LDC.64 R166, c[0x0][0x5b0] ;  /* 0x00016c00ffa67b82 */ /* 0x000e700000000a00 */
[----:B------:R-:W2:Y:S01]  /*2550*/  LDC.64 R12, c[0x0][0x5a8] ;  /* 0x00016a00ff0c7b82 */ /* 0x000ea20000000a00 */
[-C--:B0-----:R-:W-:Y:S02]  /*2560*/  IMAD R4, R21, R14.reuse, RZ ;  /* 0x0000000e15047224 */ /* 0x081fe400078e02ff */
[----:B------:R-:W-:-:S04]  /*2570*/  IMAD.WIDE.U32 R162, R23, R14, R8 ;  /* 0x0000000e17a27225 */ /* 0x000fc800078e0008 */
[----:B------:R-:W-:Y:S02]  /*2580*/  IMAD R161, R23, R15, R4 ;  /* 0x0000000f17a17224 */ /* 0x000fe400078e0204 */
[-C--:B-1----:R-:W-:Y:S02]  /*2590*/  IMAD R6, R7, R166.reuse, RZ ;  /* 0x000000a607067224 */ /* 0x082fe400078e02ff */
[----:B------:R-:W-:Y:S02]  /*25a0*/  IMAD.IADD R21, R163, 0x1, R161 ;  /* 0x00000001a3157824 */ /* 0x000fe400078e02a1 */
[----:B------:R-:W-:Y:S02]  /*25b0*/  IMAD.MOV.U32 R20, RZ, RZ, R162 ;  /* 0x000000ffff147224 */ /* 0x000fe400078e00a2 */
[C---:B------:R-:W-:Y:S02]  /*25c0*/  IMAD R165, R169.reuse, R167, R6 ;  /* 0x000000a7a9a57224 */ /* 0x040fe400078e0206 */
[----:B------:R-:W-:-:S04]  /*25d0*/  IMAD.WIDE.U32 R4, R169, R166, R20 ;  /* 0x000000a6a9047225 */ /* 0x000fc800078e0014 */
[----:B------:R-:W-:Y:S01]  /*25e0*/  IMAD.IADD R5, R5, 0x1, R165 ;  /* 0x0000000105057824 */ /* 0x000fe200078e02a5 */
[----:B--2---:R-:W-:-:S04]  /*25f0*/  LEA R6, P0, R4, R12, 0x1 ;  /* 0x0000000c04067211 */ /* 0x004fc800078008ff */
[----:B------:R-:W-:-:S05]  /*2600*/  LEA.HI.X R7, R4, R13, R5, 0x1, P0 ;  /* 0x0000000d04077211 */ /* 0x000fca00000f0c05 */
[----:B------:R0:W2:Y:S01]  /*2610*/  @P1 LDG.E.LTC128B.U16 R15, desc[UR36][R6.64] ;  /* 0x00000024060f1981 */ /* 0x0000a2000c1e1520 */
[----:B------:R-:W-:Y:S01]  /*2620*/  LEA R4, P0, R160, UR4, 0x1 ;  /* 0x00000004a0047c11 */ /* 0x000fe2000f8008ff */
[----:B------:R-:W-:Y:S01]  /*2630*/  IMAD.WIDE.U32 R158, R169, R166, R8 ;  /* 0x000000a6a99e7225 */ /* 0x000fe200078e0008 */
[----:B------:R-:W-:Y:S03]  /*2640*/  BSSY B1, `(.L_x_34) ;  /* 0x0000012000017945 */ /* 0x000fe60003800000 */
[----:B------:R-:W-:Y:S02]  /*2650*/  IMAD.IADD R159, R165, 0x1, R159 ;  /* 0x00000001a59f7824 */ /* 0x000fe400078e029f */
[----:B------:R-:W-:-:S04]  /*2660*/  IMAD.WIDE.U32 R158, R23, R14, R158 ;  /* 0x0000000e179e7225 */ /* 0x000fc800078e009e */
[----:B0-----:R-:W-:Y:S01]  /*2670*/  IMAD.IADD R7, R161, 0x1, R159 ;  /* 0x00000001a1077824 */ /* 0x001fe200078e029f */
[----:B------:R-:W-:Y:S02]  /*2680*/  LEA R6, P4, R158, R12, 0x1 ;  /* 0x0000000c9e067211 */ /* 0x000fe400078808ff */
[----:B------:R-:W-:Y:S02]  /*2690*/  SHF.L.U64.HI R159, R166, 0x3, R167 ;  /* 0x00000003a69f7819 */ /* 0x000fe400000102a7 */
[----:B------:R-:W-:Y:S01]  /*26a0*/  LEA.HI.X R7, R158, R13, R7, 0x1, P4 ;  /* 0x0000000d9e077211 */ /* 0x000fe200020f0c07 */
[----:B------:R-:W-:Y:S02]  /*26b0*/  IMAD.SHL.U32 R158, R166, 0x8, RZ ;  /* 0x00000008a69e7824 */ /* 0x000fe400078e00ff */
[----:B--2---:R-:W-:-:S04]  /*26c0*/  IMAD.U32 R5, R15, 0x10000, RZ ;  /* 0x000100000f057824 */ /* 0x004fc800078e00ff */
[----:B------:R-:W-:-:S04]  /*26d0*/  FMUL R5, R5, R156 ;  /* 0x0000009c05057220 */ /* 0x000fc80000400000 */
[----:B------:R-:W-:Y:S01]  /*26e0*/  FFMA R24, R24, R155, R5 ;  /* 0x0000009b18187223 */ /* 0x000fe20000000005 */
[----:B------:R-:W-:Y:S02]  /*26f0*/  LEA.HI.X R5, R160, UR5, R153, 0x1, P0 ;  /* 0x00000005a0057c11 */ /* 0x000fe400080f0c99 */
[----:B------:R-:W-:Y:S02]  /*2700*/  ISETP.GT.AND P0, PT, R3, 0x1, PT ;  /* 0x000000010300780c */ /* 0x000fe40003f04270 */
[----:B------:R-:W-:Y:S02]  /*2710*/  F2FP.BF16.F32.PACK_AB R24, RZ, R24 ;  /* 0x00000018ff18723e */ /* 0x000fe400000010ff */
[----:B------:R-:W-:-:S03]  /*2720*/  ISETP.GT.AND P3, PT, R0, RZ, P0 ;  /* 0x000000ff0000720c */ /* 0x000fc60000764270 */
[----:B------:R0:W-:Y:S10]  /*2730*/  @P1 STG.E.U16 desc[UR36][R4.64], R24 ;  /* 0x0000001804001986 */ /* 0x0001f4000c101524 */
[----:B------:R-:W-:Y:S05]  /*2740*/  @!P3 BRA `(.L_x_35) ;  /* 0x000000000004b947 */ /* 0x000fea0003800000 */
[----:B------:R1:W5:Y:S02]  /*2750*/  LDG.E.LTC128B.U16 R15, desc[UR36][R6.64+0x2] ;  /* 0x00000224060f7981 */ /* 0x000364000c1e1520 */
.L_x_35:
[----:B------:R-:W-:Y:S05]  /*2760*/  BSYNC B1 ;  /* 0x0000000000017941 */ /* 0x000fea0003800000 */
.L_x_34:
[----:B-----5:R-:W-:Y:S01]  /*2770*/  IMAD.U32 R153, R15, 0x10000, RZ ;  /* 0x000100000f997824 */ /* 0x020fe200078e00ff */
[----:B------:R-:W-:Y:S01]  /*2780*/  ISETP.GT.AND P2, PT, R0, 0x8, P2 ;  /* 0x000000080000780c */ /* 0x000fe20001744270 */
[----:B------:R-:W-:Y:S01]  /*2790*/  IMAD.WIDE.U32 R158, R169, R166, R158 ;  /* 0x000000a6a99e7225 */ /* 0x000fe200078e009e */
[----:B0-----:R-:W-:-:S03]  /*27a0*/  PRMT R24, R15, 0x7610, R24 ;  /* 0x000076100f187816 */ /* 0x001fc60000000018 */
[----:B------:R-:W-:Y:S01]  /*27b0*/  FMUL R20, R153, R156 ;  /* 0x0000009c99147220 */ /* 0x000fe20000400000 */
[----:B------:R-:W-:Y:S01]  /*27c0*/  IMAD.IADD R165, R165, 0x1, R159 ;  /* 0x00000001a5a57824 */ /* 0x000fe200078e029f */
[----:B------:R-:W-:Y:S02]  /*27d0*/  IADD3 R162, P1, R162, R158, RZ ;  /* 0x0000009ea2a27210 */ /* 0x000fe40007f3e0ff */
[----:B------:R-:W-:-:S03]  /*27e0*/  FFMA R25, R25, R155, R20 ;  /* 0x0000009b19197223 */ /* 0x000fc60000000014 */
[----:B------:R-:W-:Y:S02]  /*27f0*/  IMAD.X R21, R165, 0x1, R21, P1 ;  /* 0x00000001a5157824 */ /* 0x000fe400008e0615 */
[----:B------:R-:W-:Y:S02]  /*2800*/  F2FP.BF16.F32.PACK_AB R25, RZ, R25 ;  /* 0x00000019ff19723e */ /* 0x000fe400000010ff */
[C---:B------:R-:W-:Y:S02]  /*2810*/  LEA R20, P1, R162.reuse, R12, 0x1 ;  /* 0x0000000ca2147211 */ /* 0x040fe400078208ff */
[----:B------:R-:W-:Y:S02]  /*2820*/  PRMT R153, R25, 0x7610, R153 ;  /* 0x0000761019997816 */ /* 0x000fe40000000099 */
[----:B------:R-:W-:-:S03]  /*2830*/  LEA.HI.X R21, R162, R13, R21, 0x1, P1 ;  /* 0x0000000da2157211 */ /* 0x000fc600008f0c15 */
[----:B------:R0:W-:Y:S04]  /*2840*/  @P3 STG.E.U16 desc[UR36][R4.64+0x2], R153 ;  /* 0x0000029904003986 */ /* 0x0001e8000c101524 */
[----:B------:R-:W2:Y:S01]  /*2850*/  @P2 LDG.E.LTC128B.U16 R24, desc[UR36][R20.64] ;  /* 0x0000002414182981 */ /* 0x000ea2000c1e1520 */
[----:B------:R-:W-:Y:S01]  /*2860*/  IADD3 R8, P1, R8, R158, RZ ;  /* 0x0000009e08087210 */ /* 0x000fe20007f3e0ff */
[----:B------:R-:W-:Y:S01]  /*2870*/  BSSY B1, `(.L_x_36) ;  /* 0x0000011000017945 */ /* 0x000fe20003800000 */
[----:B------:R-:W-:Y:S02]  /*2880*/  SHF.L.U64.HI R11, R10, 0x4, R11 ;  /* 0x000000040a0b7819 */ /* 0x000fe4000001020b */
[----:B------:R-:W-:Y:S01]  /*2890*/  ISETP.GT.AND P0, PT, R0, 0x8, P0 ;  /* 0x000000080000780c */ /* 0x000fe20000704270 */
[----:B------:R-:W-:Y:S01]  /*28a0*/  IMAD.X R9, R9, 0x1, R165, P1 ;  /* 0x0000000109097824 */ /* 0x000fe200008e06a5 */
[----:B------:R-:W-:-:S05]  /*28b0*/  LEA R10, P1, R10, R4, 0x4 ;  /* 0x000000040a0a7211 */ /* 0x000fca00078220ff */
[----:B------:R-:W-:Y:S02]  /*28c0*/  IMAD.X R11, R11, 0x1, R5, P1 ;  /* 0x000000010b0b7824 */ /* 0x000fe400008e0605 */
[----:B--2---:R-:W-:-:S04]  /*28d0*/  IMAD.U32 R15, R24, 0x10000, RZ ;  /* 0x00010000180f7824 */ /* 0x004fc800078e00ff */
[----:B------:R-:W-:Y:S01]  /*28e0*/  FMUL R25, R15, R156 ;  /* 0x0000009c0f197220 */ /* 0x000fe20000400000 */
[----:B------:R-:W-:-:S04]  /*28f0*/  IMAD.WIDE.U32 R14, R23, R14, R8 ;  /* 0x0000000e170e7225 */ /* 0x000fc800078e0008 */
[----:B------:R-:W-:Y:S01]  /*2900*/  FFMA R25, R26, R155, R25 ;  /* 0x0000009b1a197223 */ /* 0x000fe20000000019 */
[----:B------:R-:W-:Y:S01]  /*2910*/  IMAD.IADD R9, R161, 0x1, R15 ;  /* 0x00000001a1097824 */ /* 0x000fe200078e020f */
[----:B------:R-:W-:-:S03]  /*2920*/  LEA R8, P3, R14, R12, 0x1 ;  /* 0x0000000c0e087211 */ /* 0x000fc600078608ff */
[----:B------:R-:W-:Y:S02]  /*2930*/  F2FP.BF16.F32.PACK_AB R25, RZ, R25 ;  /* 0x00000019ff19723e */ /* 0x000fe400000010ff */
[----:B------:R-:W-:-:S03]  /*2940*/  LEA.HI.X R9, R14, R13, R9, 0x1, P3 ;  /* 0x0000000d0e097211 */ /* 0x000fc600018f0c09 */
[----:B------:R0:W-:Y:S01]  /*2950*/  @P2 STG.E.U16 desc[UR36][R10.64], R25 ;  /* 0x000000190a002986 */ /* 0x0001e2000c101524 */
[----:B------:R-:W-:Y:S05]  /*2960*/  @!P0 BRA `(.L_x_37) ;  /* 0x0000000000048947 */ /* 0x000fea0003800000 */
[----:B------:R2:W5:Y:S02]  /*2970*/  LDG.E.LTC128B.U16 R24, desc[UR36][R8.64+0x2] ;  /* 0x0000022408187981 */ /* 0x000564000c1e1520 */
.L_x_37:
[----:B------:R-:W-:Y:S05]  /*2980*/  BSYNC B1 ;  /* 0x0000000000017941 */ /* 0x000fea0003800000 */
.L_x_36:
[----:B-----5:R-:W-:Y:S01]  /*2990*/  IMAD.U32 R13, R24, 0x10000, RZ ;  /* 0x00010000180d7824 */ /* 0x020fe200078e00ff */
[----:B------:R-:W-:Y:S01]  /*29a0*/  ISETP.GT.AND P1, PT, R3, 0x8, PT ;  /* 0x000000080300780c */ /* 0x000fe20003f24270 */
[----:B------:R-:W-:Y:S02]  /*29b0*/  BSSY B1, `(.L_x_38) ;  /* 0x0000008000017945 */ /* 0x000fe40003800000 */
[----:B------:R-:W-:Y:S01]  /*29c0*/  FMUL R12, R13, R156 ;  /* 0x0000009c0d0c7220 */ /* 0x000fe20000400000 */
[----:B------:R-:W-:-:S03]  /*29d0*/  ISETP.GT.AND P2, PT, R0, RZ, P1 ;  /* 0x000000ff0000720c */ /* 0x000fc60000f44270 */
[----:B------:R-:W-:-:S05]  /*29e0*/  FFMA R12, R27, R155, R12 ;  /* 0x0000009b1b0c7223 */ /* 0x000fca000000000c */
[----:B------:R-:W-:-:S05]  /*29f0*/  F2FP.BF16.F32.PACK_AB R12, RZ, R12 ;  /* 0x0000000cff0c723e */ /* 0x000fca00000010ff */
[----:B------:R3:W-:Y:S01]  /*2a00*/  @P0 STG.E.U16 desc[UR36][R10.64+0x2], R12 ;  /* 0x0000020c0a000986 */ /* 0x0007e2000c101524 */
[----:B------:R-:W-:Y:S05]  /*2a10*/  @!P2 BRA `(.L_x_39) ;  /* 0x000000000004a947 */ /* 0x000fea0003800000 */
[----:B------:R4:W5:Y:S02]  /*2a20*/  LDG.E.LTC128B.U16 R24, desc[UR36][R6.64+0x10] ;  /* 0x0000102406187981 */ /* 0x000964000c1e1520 */
.L_x_39:
[----:B------:R-:W-:Y:S05]  /*2a30*/  BSYNC B1 ;  /* 0x0000000000017941 */ /* 0x000fea0003800000 */
.L_x_38:
        /* <DEDUP_REMOVED lines=10> */
.L_x_41:
[----:B------:R-:W-:Y:S05]  /*2ae0*/  BSYNC B1 ;  /* 0x0000000000017941 */ /* 0x000fea0003800000 */
.L_x_40:
[----:B0----5:R-:W-:Y:S01]  /*2af0*/  IMAD.U32 R13, R24, 0x10000, RZ ;  /* 0x00010000180d7824 */ /* 0x021fe200078e00ff */
[----:B------:R-:W-:Y:S01]  /*2b00*/  ISETP.GT.AND P1, PT, R0, 0x8, P1 ;  /* 0x000000080000780c */ /* 0x000fe20000f24270 */
[----:B------:R-:W-:Y:S02]  /*2b10*/  BSSY B1, `(.L_x_42) ;  /* 0x0000007000017945 */ /* 0x000fe40003800000 */
[----:B---3--:R-:W-:-:S04]  /*2b20*/  FMUL R12, R13, R156 ;  /* 0x0000009c0d0c7220 */ /* 0x008fc80000400000 */
[----:B------:R-:W-:-:S05]  /*2b30*/  FFMA R12, R29, R155, R12 ;  /* 0x0000009b1d0c7223 */ /* 0x000fca000000000c */
[----:B------:R-:W-:-:S05]  /*2b40*/  F2FP.BF16.F32.PACK_AB R12, RZ, R12 ;  /* 0x0000000cff0c723e */ /* 0x000fca00000010ff */
[----:B------:R0:W-:Y:S01]  /*2b50*/  @P3 STG.E.U16 desc[UR36][R4.64+0x12], R12 ;  /* 0x0000120c04003986 */ /* 0x0001e2000c101524 */
[----:B------:R-:W-:Y:S05]  /*2b60*/  @!P1 BRA `(.L_x_43) ;  /* 0x0000000000049947 */ /* 0x000fea0003800000 */
[----:B------:R3:W5:Y:S02]  /*2b70*/  LDG.E.LTC128B.U16 R24, desc[UR36][R8.64+0x10] ;  /* 0x0000102408187981 */ /* 0x000764000c1e1520 */
.L_x_43:
[----:B------:R-:W-:Y:S05]  /*2b80*/  BSYNC B1 ;  /* 0x0000000000017941 */ /* 0x000fea0003800000 */
.L_x_42:
[----:B-----5:R-:W-:Y:S01]  /*2b90*/  IMAD.U32 R13, R24, 0x10000, RZ ;  /* 0x00010000180d7824 */ /* 0x020fe200078e00ff */
[----:B------:R-:W-:Y:S01]  /*2ba0*/  ISETP.GT.AND P0, PT, R0, 0x8, P0 ;  /* 0x000000080000780c */ /* 0x000fe20000704270 */
[----:B------:R-:W-:Y:S02]  /*2bb0*/  BSSY B1, `(.L_x_44) ;  /* 0x0000007000017945 */ /* 0x000fe40003800000 */
[----:B------:R-:W-:-:S04]  /*2bc0*/  FMUL R13, R13, R156 ;  /* 0x0000009c0d0d7220 */ /* 0x000fc80000400000 */
[----:B------:R-:W-:-:S05]  /*2bd0*/  FFMA R13, R30, R155, R13 ;  /* 0x0000009b1e0d7223 */ /* 0x000fca000000000d */
[----:B------:R-:W-:-:S05]  /*2be0*/  F2FP.BF16.F32.PACK_AB R13, RZ, R13 ;  /* 0x0000000dff0d723e */ /* 0x000fca00000010ff */
[----:B------:R0:W-:Y:S01]  /*2bf0*/  @P1 STG.E.U16 desc[UR36][R10.64+0x10], R13 ;  /* 0x0000100d0a001986 */ /* 0x0001e2000c101524 */
[----:B------:R-:W-:Y:S05]  /*2c00*/  @!P0 BRA `(.L_x_45) ;  /* 0x0000000000048947 */ /* 0x000fea0003800000 */
[----:B------:R0:W5:Y:S02]  /*2c10*/  LDG.E.LTC128B.U16 R24, desc[UR36][R8.64+0x12] ;  /* 0x0000122408187981 */ /* 0x000164000c1e1520 */
.L_x_45:
[----:B------:R-:W-:Y:S05]  /*2c20*/  BSYNC B1 ;  /* 0x0000000000017941 */ /* 0x000fea0003800000 */
.L_x_44:
[----:B0----5:R-:W-:Y:S01]  /*2c30*/  IMAD.U32 R13, R24, 0x10000, RZ ;  /* 0x00010000180d7824 */ /* 0x021fe200078e00ff */
        /* <DEDUP_REMOVED lines=9> */
.L_x_47:
[----:B------:R-:W-:Y:S05]  /*2cd0*/  BSYNC B1 ;  /* 0x0000000000017941 */ /* 0x000fea0003800000 */
.L_x_46:
        /* <DEDUP_REMOVED lines=10> */
.L_x_49:
[----:B------:R-:W-:Y:S05]  /*2d80*/  BSYNC B1 ;  /* 0x0000000000017941 */ /* 0x000fea0003800000 */
.L_x_48:
[----:B0----5:R-:W-:Y:S01]  /*2d90*/  IMAD.U32 R13, R24, 0x10000, RZ ;  /* 0x00010000180d7824 */ /* 0x021fe200078e00ff */
        /* <DEDUP_REMOVED lines=8> */
.L_x_51:
[----:B------:R-:W-:Y:S05]  /*2e20*/  BSYNC B1 ;  /* 0x0000000000017941 */ /* 0x000fea0003800000 */
.L_x_50:
        /* <DEDUP_REMOVED lines=9> */
.L_x_53:
[----:B------:R-:W-:Y:S05]  /*2ec0*/  BSYNC B1 ;  /* 0x0000000000017941 */ /* 0x000fea0003800000 */
.L_x_52:
        /* <DEDUP_REMOVED lines=10> */
.L_x_55:
[----:B------:R-:W-:Y:S05]  /*2f70*/  BSYNC B1 ;  /* 0x0000000000017941 */ /* 0x000fea0003800000 */
.L_x_54:
        /* <DEDUP_REMOVED lines=10> */
.L_x_57:
[----:B------:R-:W-:Y:S05]  /*3020*/  BSYNC B1 ;  /* 0x0000000000017941 */ /* 0x000fea0003800000 */
.L_x_56:
        /* <DEDUP_REMOVED lines=9> */
.L_x_59:
[----:B------:R-:W-:Y:S05]  /*30c0*/  BSYNC B1 ;  /* 0x0000000000017941 */ /* 0x000fea0003800000 */
.L_x_58:
        /* <DEDUP_REMOVED lines=9> */
.L_x_61:
[----:B------:R-:W-:Y:S05]  /*3160*/  BSYNC B1 ;  /* 0x0000000000017941 */ /* 0x000fea0003800000 */
.L_x_60:
        /* <DEDUP_REMOVED lines=10> */
.L_x_63:
[----:B------:R-:W-:Y:S05]  /*3210*/  BSYNC B1 ;  /* 0x0000000000017941 */ /* 0x000fea0003800000 */
.L_x_62:
        /* <DEDUP_REMOVED lines=10> */
.L_x_65:
[----:B------:R-:W-:Y:S05]  /*32c0*/  BSYNC B1 ;  /* 0x0000000000017941 */ /* 0x000fea0003800000 */
.L_x_64:
        /* <DEDUP_REMOVED lines=9> */
.L_x_67:
[----:B------:R-:W-:Y:S05]  /*3360*/  BSYNC B1 ;  /* 0x0000000000017941 */ /* 0x000fea0003800000 */
.L_x_66:
        /* <DEDUP_REMOVED lines=9> */
.L_x_69:
[----:B------:R-:W-:Y:S05]  /*3400*/  BSYNC B1 ;  /* 0x0000000000017941 */ /* 0x000fea0003800000 */
.L_x_68:
        /* <DEDUP_REMOVED lines=10> */
.L_x_71:
[----:B------:R-:W-:Y:S05]  /*34b0*/  BSYNC B1 ;  /* 0x0000000000017941 */ /* 0x000fea0003800000 */
.L_x_70:
        /* <DEDUP_REMOVED lines=10> */
.L_x_73:
[----:B------:R-:W-:Y:S05]  /*3560*/  BSYNC B1 ;  /* 0x0000000000017941 */ /* 0x000fea0003800000 */
.L_x_72:
        /* <DEDUP_REMOVED lines=9> */
.L_x_75:
[----:B------:R-:W-:Y:S05]  /*3600*/  BSYNC B1 ;  /* 0x0000000000017941 */ /* 0x000fea0003800000 */
.L_x_74:
        /* <DEDUP_REMOVED lines=9> */
.L_x_77:
[----:B------:R-:W-:Y:S05]  /*36a0*/  BSYNC B1 ;  /* 0x0000000000017941 */ /* 0x000fea0003800000 */
.L_x_76:
        /* <DEDUP_REMOVED lines=10> */
.L_x_79:
[----:B------:R-:W-:Y:S05]  /*3750*/  BSYNC B1 ;  /* 0x0000000000017941 */ /* 0x000fea0003800000 */
.L_x_78:
        /* <DEDUP_REMOVED lines=10> */
.L_x_81:
[----:B------:R-:W-:Y:S05]  /*3800*/  BSYNC B1 ;  /* 0x0000000000017941 */ /* 0x000fea0003800000 */
.L_x_80:
        /* <DEDUP_REMOVED lines=9> */
.L_x_83:
[----:B------:R-:W-:Y:S05]  /*38a0*/  BSYNC B1 ;  /* 0x0000000000017941 */ /* 0x000fea0003800000 */
.L_x_82:
        /* <DEDUP_REMOVED lines=9> */
.L_x_85:
[----:B------:R-:W-:Y:S05]  /*3940*/  BSYNC B1 ;  /* 0x0000000000017941 */ /* 0x000fea0003800000 */
.L_x_84:
        /* <DEDUP_REMOVED lines=10> */
.L_x_87:
[----:B------:R-:W-:Y:S05]  /*39f0*/  BSYNC B1 ;  /* 0x0000000000017941 */ /* 0x000fea0003800000 */
.L_x_86:
        /* <DEDUP_REMOVED lines=10> */
.L_x_89:
[----:B------:R-:W-:Y:S05]  /*3aa0*/  BSYNC B1 ;  /* 0x0000000000017941 */ /* 0x000fea0003800000 */
.L_x_88:
        /* <DEDUP_REMOVED lines=9> */
.L_x_91:
[----:B------:R-:W-:Y:S05]  /*3b40*/  BSYNC B1 ;  /* 0x0000000000017941 */ /* 0x000fea0003800000 */
.L_x_90:
        /* <DEDUP_REMOVED lines=9> */
.L_x_93:
[----:B------:R-:W-:Y:S05]  /*3be0*/  BSYNC B1 ;  /* 0x0000000000017941 */ /* 0x000fea0003800000 */
.L_x_92:
        /* <DEDUP_REMOVED lines=10> */
.L_x_95:
[----:B------:R-:W-:Y:S05]  /*3c90*/  BSYNC B1 ;  /* 0x0000000000017941 */ /* 0x000fea0003800000 */
.L_x_94:
        /* <DEDUP_REMOVED lines=10> */
.L_x_97:
[----:B------:R-:W-:Y:S05]  /*3d40*/  BSYNC B1 ;  /* 0x0000000000017941 */ /* 0x000fea0003800000 */
.L_x_96:
        /* <DEDUP_REMOVED lines=9> */
.L_x_99:
[----:B------:R-:W-:Y:S05]  /*3de0*/  BSYNC B1 ;  /* 0x0000000000017941 */ /* 0x000fea0003800000 */
.L_x_98:
        /* <DEDUP_REMOVED lines=9> */
.L_x_101:
[----:B------:R-:W-:Y:S05]  /*3e80*/  BSYNC B1 ;  /* 0x0000000000017941 */ /* 0x000fea0003800000 */
.L_x_100:
        /* <DEDUP_REMOVED lines=10> */
.L_x_103:
[----:B------:R-:W-:Y:S05]  /*3f30*/  BSYNC B1 ;  /* 0x0000000000017941 */ /* 0x000fea0003800000 */
.L_x_102:
        /* <DEDUP_REMOVED lines=10> */
.L_x_105:
[----:B------:R-:W-:Y:S05]  /*3fe0*/  BSYNC B1 ;  /* 0x0000000000017941 */ /* 0x000fea0003800000 */
.L_x_104:
        /* <DEDUP_REMOVED lines=9> */
.L_x_107:
[----:B------:R-:W-:Y:S05]  /*4080*/  BSYNC B1 ;  /* 0x0000000000017941 */ /* 0x000fea0003800000 */
.L_x_106:
        /* <DEDUP_REMOVED lines=9> */
.L_x_109:
[----:B------:R-:W-:Y:S05]  /*4120*/  BSYNC B1 ;  /* 0x0000000000017941 */ /* 0x000fea0003800000 */
.L_x_108:
        /* <DEDUP_REMOVED lines=10> */
.L_x_111:
[----:B------:R-:W-:Y:S05]  /*41d0*/  BSYNC B1 ;  /* 0x0000000000017941 */ /* 0x000fea0003800000 */
.L_x_110:
        /* <DEDUP_REMOVED lines=10> */
.L_x_113:
[----:B------:R-:W-:Y:S05]  /*4280*/  BSYNC B1 ;  /* 0x0000000000017941 */ /* 0x000fea0003800000 */
.L_x_112:
        /* <DEDUP_REMOVED lines=9> */
.L_x_115:
[----:B------:R-:W-:Y:S05]  /*4320*/  BSYNC B1 ;  /* 0x0000000000017941 */ /* 0x000fea0003800000 */
.L_x_114:
        /* <DEDUP_REMOVED lines=9> */
.L_x_117:
[----:B------:R-:W-:Y:S05]  /*43c0*/  BSYNC B1 ;  /* 0x0000000000017941 */ /* 0x000fea0003800000 */
.L_x_116:
        /* <DEDUP_REMOVED lines=10> */
.L_x_119:
[----:B------:R-:W-:Y:S05]  /*4470*/  BSYNC B1 ;  /* 0x0000000000017941 */ /* 0x000fea0003800000 */
.L_x_118:
        /* <DEDUP_REMOVED lines=10> */
.L_x_121:
[----:B------:R-:W-:Y:S05]  /*4520*/  BSYNC B1 ;  /* 0x0000000000017941 */ /* 0x000fea0003800000 */
.L_x_120:
        /* <DEDUP_REMOVED lines=9> */
.L_x_123:
[----:B------:R-:W-:Y:S05]  /*45c0*/  BSYNC B1 ;  /* 0x0000000000017941 */ /* 0x000fea0003800000 */
.L_x_122:
        /* <DEDUP_REMOVED lines=9> */
.L_x_125:
[----:B------:R-:W-:Y:S05]  /*4660*/  BSYNC B1 ;  /* 0x0000000000017941 */ /* 0x000fea0003800000 */
.L_x_124:
        /* <DEDUP_REMOVED lines=10> */
.L_x_127:
[----:B------:R-:W-:Y:S05]  /*4710*/  BSYNC B1 ;  /* 0x0000000000017941 */ /* 0x000fea0003800000 */
.L_x_126:
        /* <DEDUP_REMOVED lines=10> */
.L_x_129:
[----:B------:R-:W-:Y:S05]  /*47c0*/  BSYNC B1 ;  /* 0x0000000000017941 */ /* 0x000fea0003800000 */
.L_x_128:
        /* <DEDUP_REMOVED lines=9> */
.L_x_131:
[----:B------:R-:W-:Y:S05]  /*4860*/  BSYNC B1 ;  /* 0x0000000000017941 */ /* 0x000fea0003800000 */
.L_x_130:
        /* <DEDUP_REMOVED lines=9> */
.L_x_133:
[----:B------:R-:W-:Y:S05]  /*4900*/  BSYNC B1 ;  /* 0x0000000000017941 */ /* 0x000fea0003800000 */
.L_x_132:
        /* <DEDUP_REMOVED lines=10> */
.L_x_135:
[----:B------:R-:W-:Y:S05]  /*49b0*/  BSYNC B1 ;  /* 0x0000000000017941 */ /* 0x000fea0003800000 */
.L_x_134:
        /* <DEDUP_REMOVED lines=10> */
.L_x_137:
[----:B------:R-:W-:Y:S05]  /*4a60*/  BSYNC B1 ;  /* 0x0000000000017941 */ /* 0x000fea0003800000 */
.L_x_136:
        /* <DEDUP_REMOVED lines=9> */
.L_x_139:
[----:B------:R-:W-:Y:S05]  /*4b00*/  BSYNC B1 ;  /* 0x0000000000017941 */ /* 0x000fea0003800000 */
.L_x_138:
        /* <DEDUP_REMOVED lines=9> */
.L_x_141:
[----:B------:R-:W-:Y:S05]  /*4ba0*/  BSYNC B1 ;  /* 0x0000000000017941 */ /* 0x000fea0003800000 */
.L_x_140:
        /* <DEDUP_REMOVED lines=10> */
.L_x_143:
[----:B------:R-:W-:Y:S05]  /*4c50*/  BSYNC B1 ;  /* 0x0000000000017941 */ /* 0x000fea0003800000 */
.L_x_142:
        /* <DEDUP_REMOVED lines=10> */
.L_x_145:
[----:B------:R-:W-:Y:S05]  /*4d00*/  BSYNC B1 ;  /* 0x0000000000017941 */ /* 0x000fea0003800000 */
.L_x_144:
        /* <DEDUP_REMOVED lines=9> */
.L_x_147:
[----:B------:R-:W-:Y:S05]  /*4da0*/  BSYNC B1 ;  /* 0x0000000000017941 */ /* 0x000fea0003800000 */
.L_x_146:
        /* <DEDUP_REMOVED lines=9> */
.L_x_149:
[----:B------:R-:W-:Y:S05]  /*4e40*/  BSYNC B1 ;  /* 0x0000000000017941 */ /* 0x000fea0003800000 */
.L_x_148:
        /* <DEDUP_REMOVED lines=10> */
.L_x_151:
[----:B------:R-:W-:Y:S05]  /*4ef0*/  BSYNC B1 ;  /* 0x0000000000017941 */ /* 0x000fea0003800000 */
.L_x_150:
        /* <DEDUP_REMOVED lines=10> */
.L_x_153:
[----:B------:R-:W-:Y:S05]  /*4fa0*/  BSYNC B1 ;  /* 0x0000000000017941 */ /* 0x000fea0003800000 */
.L_x_152:
        /* <DEDUP_REMOVED lines=9> */
.L_x_155:
[----:B------:R-:W-:Y:S05]  /*5040*/  BSYNC B1 ;  /* 0x0000000000017941 */ /* 0x000fea0003800000 */
.L_x_154:
        /* <DEDUP_REMOVED lines=9> */
.L_x_157:
[----:B------:R-:W-:Y:S05]  /*50e0*/  BSYNC B1 ;  /* 0x0000000000017941 */ /* 0x000fea0003800000 */
.L_x_156:
        /* <DEDUP_REMOVED lines=10> */
.L_x_159:
[----:B------:R-:W-:Y:S05]  /*5190*/  BSYNC B1 ;  /* 0x0000000000017941 */ /* 0x000fea0003800000 */
.L_x_158:
        /* <DEDUP_REMOVED lines=10> */
.L_x_161:
[----:B------:R-:W-:Y:S05]  /*5240*/  BSYNC B1 ;  /* 0x0000000000017941 */ /* 0x000fea0003800000 */
.L_x_160:
        /* <DEDUP_REMOVED lines=9> */
.L_x_163:
[----:B------:R-:W-:Y:S05]  /*52e0*/  BSYNC B1 ;  /* 0x0000000000017941 */ /* 0x000fea0003800000 */
.L_x_162:
        /* <DEDUP_REMOVED lines=9> */
.L_x_165:
[----:B------:R-:W-:Y:S05]  /*5380*/  BSYNC B1 ;  /* 0x0000000000017941 */ /* 0x000fea0003800000 */
.L_x_164:
        /* <DEDUP_REMOVED lines=10> */
.L_x_167:
[----:B------:R-:W-:Y:S05]  /*5430*/  BSYNC B1 ;  /* 0x0000000000017941 */ /* 0x000fea0003800000 */
.L_x_166:
        /* <DEDUP_REMOVED lines=10> */
.L_x_169:
[----:B------:R-:W-:Y:S05]  /*54e0*/  BSYNC B1 ;  /* 0x0000000000017941 */ /* 0x000fea0003800000 */
.L_x_168:
        /* <DEDUP_REMOVED lines=9> */
.L_x_171:
[----:B------:R-:W-:Y:S05]  /*5580*/  BSYNC B1 ;  /* 0x0000000000017941 */ /* 0x000fea0003800000 */
.L_x_170:
        /* <DEDUP_REMOVED lines=9> */
.L_x_173:
[----:B------:R-:W-:Y:S05]  /*5620*/  BSYNC B1 ;  /* 0x0000000000017941 */ /* 0x000fea0003800000 */
.L_x_172:
        /* <DEDUP_REMOVED lines=10> */
.L_x_175:
[----:B------:R-:W-:Y:S05]  /*56d0*/  BSYNC B1 ;  /* 0x0000000000017941 */ /* 0x000fea0003800000 */
.L_x_174:
        /* <DEDUP_REMOVED lines=10> */
.L_x_177:
[----:B------:R-:W-:Y:S05]  /*5780*/  BSYNC B1 ;  /* 0x0000000000017941 */ /* 0x000fea0003800000 */
.L_x_176:
        /* <DEDUP_REMOVED lines=9> */
.L_x_179:
[----:B------:R-:W-:Y:S05]  /*5820*/  BSYNC B1 ;  /* 0x0000000000017941 */ /* 0x000fea0003800000 */
.L_x_178:
        /* <DEDUP_REMOVED lines=9> */
.L_x_181:
[----:B------:R-:W-:Y:S05]  /*58c0*/  BSYNC B1 ;  /* 0x0000000000017941 */ /* 0x000fea0003800000 */
.L_x_180:
        /* <DEDUP_REMOVED lines=10> */
.L_x_183:
[----:B------:R-:W-:Y:S05]  /*5970*/  BSYNC B1 ;  /* 0x0000000000017941 */ /* 0x000fea0003800000 */
.L_x_182:
        /* <DEDUP_REMOVED lines=10> */
.L_x_185:
[----:B------:R-:W-:Y:S05]  /*5a20*/  BSYNC B1 ;  /* 0x0000000000017941 */ /* 0x000fea0003800000 */
.L_x_184:
        /* <DEDUP_REMOVED lines=9> */
.L_x_187:
[----:B------:R-:W-:Y:S05]  /*5ac0*/  BSYNC B1 ;  /* 0x0000000000017941 */ /* 0x000fea0003800000 */
.L_x_186:
        /* <DEDUP_REMOVED lines=9> */
.L_x_189:
[----:B------:R-:W-:Y:S05]  /*5b60*/  BSYNC B1 ;  /* 0x0000000000017941 */ /* 0x000fea0003800000 */
.L_x_188:
        /* <DEDUP_REMOVED lines=10> */
.L_x_191:
[----:B------:R-:W-:Y:S05]  /*5c10*/  BSYNC B1 ;  /* 0x0000000000017941 */ /* 0x000fea0003800000 */
.L_x_190:
        /* <DEDUP_REMOVED lines=10> */
.L_x_193:
[----:B------:R-:W-:Y:S05]  /*5cc0*/  BSYNC B1 ;  /* 0x0000000000017941 */ /* 0x000fea0003800000 */
.L_x_192:
        /* <DEDUP_REMOVED lines=9> */
.L_x_195:
[----:B------:R-:W-:Y:S05]  /*5d60*/  BSYNC B1 ;  /* 0x0000000000017941 */ /* 0x000fea0003800000 */
.L_x_194:
        /* <DEDUP_REMOVED lines=9> */
.L_x_197:
[----:B------:R-:W-:Y:S05]  /*5e00*/  BSYNC B1 ;  /* 0x0000000000017941 */ /* 0x000fea0003800000 */
.L_x_196:
        /* <DEDUP_REMOVED lines=10> */
.L_x_199:
[----:B------:R-:W-:Y:S05]  /*5eb0*/  BSYNC B1 ;  /* 0x0000000000017941 */ /* 0x000fea0003800000 */
.L_x_198:
        /* <DEDUP_REMOVED lines=10> */
.L_x_201:
[----:B------:R-:W-:Y:S05]  /*5f60*/  BSYNC B1 ;  /* 0x0000000000017941 */ /* 0x000fea0003800000 */
.L_x_200:
        /* <DEDUP_REMOVED lines=9> */
.L_x_203:
[----:B------:R-:W-:Y:S05]  /*6000*/  BSYNC B1 ;  /* 0x0000000000017941 */ /* 0x000fea0003800000 */
.L_x_202:
        /* <DEDUP_REMOVED lines=9> */
.L_x_205:
[----:B------:R-:W-:Y:S05]  /*60a0*/  BSYNC B1 ;  /* 0x0000000000017941 */ /* 0x000fea0003800000 */
.L_x_204:
        /* <DEDUP_REMOVED lines=10> */
.L_x_207:
[----:B------:R-:W-:Y:S05]  /*6150*/  BSYNC B1 ;  /* 0x0000000000017941 */ /* 0x000fea0003800000 */
.L_x_206:
        /* <DEDUP_REMOVED lines=10> */
.L_x_209:
[----:B------:R-:W-:Y:S05]  /*6200*/  BSYNC B1 ;  /* 0x0000000000017941 */ /* 0x000fea0003800000 */
.L_x_208:
        /* <DEDUP_REMOVED lines=9> */
.L_x_211:
[----:B------:R-:W-:Y:S05]  /*62a0*/  BSYNC B1 ;  /* 0x0000000000017941 */ /* 0x000fea0003800000 */
.L_x_210:
        /* <DEDUP_REMOVED lines=9> */
.L_x_213:
[----:B------:R-:W-:Y:S05]  /*6340*/  BSYNC B1 ;  /* 0x0000000000017941 */ /* 0x000fea0003800000 */
.L_x_212:
        /* <DEDUP_REMOVED lines=10> */
.L_x_215:
[----:B------:R-:W-:Y:S05]  /*63f0*/  BSYNC B1 ;  /* 0x0000000000017941 */ /* 0x000fea0003800000 */
.L_x_214:
        /* <DEDUP_REMOVED lines=10> */
.L_x_217:
[----:B------:R-:W-:Y:S05]  /*64a0*/  BSYNC B1 ;  /* 0x0000000000017941 */ /* 0x000fea0003800000 */
.L_x_216:
        /* <DEDUP_REMOVED lines=9> */
.L_x_219:
[----:B------:R-:W-:Y:S05]  /*6540*/  BSYNC B1 ;  /* 0x0000000000017941 */ /* 0x000fea0003800000 */
.L_x_218:
        /* <DEDUP_REMOVED lines=9> */
.L_x_221:
[----:B------:R-:W-:Y:S05]  /*65e0*/  BSYNC B1 ;  /* 0x0000000000017941 */ /* 0x000fea0003800000 */
.L_x_220:
        /* <DEDUP_REMOVED lines=10> */
.L_x_223:
[----:B------:R-:W-:Y:S05]  /*6690*/  BSYNC B1 ;  /* 0x0000000000017941 */ /* 0x000fea0003800000 */
.L_x_222:
        /* <DEDUP_REMOVED lines=10> */
.L_x_225:
[----:B------:R-:W-:Y:S05]  /*6740*/  BSYNC B1 ;  /* 0x0000000000017941 */ /* 0x000fea0003800000 */
.L_x_224:
        /* <DEDUP_REMOVED lines=9> */
.L_x_227:
[----:B------:R-:W-:Y:S05]  /*67e0*/  BSYNC B1 ;  /* 0x0000000000017941 */ /* 0x000fea0003800000 */
.L_x_226:
        /* <DEDUP_REMOVED lines=9> */
.L_x_229:
[----:B------:R-:W-:Y:S05]  /*6880*/  BSYNC B1 ;  /* 0x0000000000017941 */ /* 0x000fea0003800000 */
.L_x_228:
        /* <DEDUP_REMOVED lines=10> */
.L_x_231:
[----:B------:R-:W-:Y:S05]  /*6930*/  BSYNC B1 ;  /* 0x0000000000017941 */ /* 0x000fea0003800000 */
.L_x_230:
        /* <DEDUP_REMOVED lines=10> */
.L_x_233:
[----:B------:R-:W-:Y:S05]  /*69e0*/  BSYNC B1 ;  /* 0x0000000000017941 */ /* 0x000fea0003800000 */
.L_x_232:
        /* <DEDUP_REMOVED lines=9> */
.L_x_235:
[----:B------:R-:W-:Y:S05]  /*6a80*/  BSYNC B1 ;  /* 0x0000000000017941 */ /* 0x000fea0003800000 */
.L_x_234:
        /* <DEDUP_REMOVED lines=9> */
.L_x_237:
[----:B------:R-:W-:Y:S05]  /*6b20*/  BSYNC B1 ;  /* 0x0000000000017941 */ /* 0x000fea0003800000 */
.L_x_236:
        /* <DEDUP_REMOVED lines=10> */
.L_x_239:
[----:B------:R-:W-:Y:S05]  /*6bd0*/  BSYNC B1 ;  /* 0x0000000000017941 */ /* 0x000fea0003800000 */
.L_x_238:
        /* <DEDUP_REMOVED lines=10> */
.L_x_241:
[----:B------:R-:W-:Y:S05]  /*6c80*/  BSYNC B1 ;  /* 0x0000000000017941 */ /* 0x000fea0003800000 */
.L_x_240:
        /* <DEDUP_REMOVED lines=9> */
.L_x_243:
[----:B------:R-:W-:Y:S05]  /*6d20*/  BSYNC B1 ;  /* 0x0000000000017941 */ /* 0x000fea0003800000 */
.L_x_242:
        /* <DEDUP_REMOVED lines=9> */
.L_x_245:
[----:B------:R-:W-:Y:S05]  /*6dc0*/  BSYNC B1 ;  /* 0x0000000000017941 */ /* 0x000fea0003800000 */
.L_x_244:
        /* <DEDUP_REMOVED lines=10> */
.L_x_247:
[----:B------:R-:W-:Y:S05]  /*6e70*/  BSYNC B1 ;  /* 0x0000000000017941 */ /* 0x000fea0003800000 */
.L_x_246:
        /* <DEDUP_REMOVED lines=10> */
.L_x_249:
[----:B------:R-:W-:Y:S05]  /*6f20*/  BSYNC B1 ;  /* 0x0000000000017941 */ /* 0x000fea0003800000 */
.L_x_248:
        /* <DEDUP_REMOVED lines=9> */
.L_x_251:
[----:B------:R-:W-:Y:S05]  /*6fc0*/  BSYNC B1 ;  /* 0x0000000000017941 */ /* 0x000fea0003800000 */
.L_x_250:
        /* <DEDUP_REMOVED lines=9> */
.L_x_253:
[----:B------:R-:W-:Y:S05]  /*7060*/  BSYNC B1 ;  /* 0x0000000000017941 */ /* 0x000fea0003800000 */
.L_x_252:
        /* <DEDUP_REMOVED lines=10> */
.L_x_255:
[----:B------:R-:W-:Y:S05]  /*7110*/  BSYNC B1 ;  /* 0x0000000000017941 */ /* 0x000fea0003800000 */
.L_x_254:
        /* <DEDUP_REMOVED lines=10> */
.L_x_257:
[----:B------:R-:W-:Y:S05]  /*71c0*/  BSYNC B1 ;  /* 0x0000000000017941 */ /* 0x000fea0003800000 */
.L_x_256:
        /* <DEDUP_REMOVED lines=9> */
.L_x_259:
[----:B------:R-:W-:Y:S05]  /*7260*/  BSYNC B1 ;  /* 0x0000000000017941 */ /* 0x000fea0003800000 */
.L_x_258:
        /* <DEDUP_REMOVED lines=9> */
.L_x_261:
[----:B------:R-:W-:Y:S05]  /*7300*/  BSYNC B1 ;  /* 0x0000000000017941 */ /* 0x000fea0003800000 */
.L_x_260:
        /* <DEDUP_REMOVED lines=10> */
.L_x_263:
[----:B------:R-:W-:Y:S05]  /*73b0*/  BSYNC B1 ;  /* 0x0000000000017941 */ /* 0x000fea0003800000 */
.L_x_262:
        /* <DEDUP_REMOVED lines=10> */
.L_x_265:
[----:B------:R-:W-:Y:S05]  /*7460*/  BSYNC B1 ;  /* 0x0000000000017941 */ /* 0x000fea0003800000 */
.L_x_264:
        /* <DEDUP_REMOVED lines=9> */
.L_x_267:
[----:B------:R-:W-:Y:S05]  /*7500*/  BSYNC B1 ;  /* 0x0000000000017941 */ /* 0x000fea0003800000 */
.L_x_266:
        /* <DEDUP_REMOVED lines=9> */
.L_x_269:
[----:B------:R-:W-:Y:S05]  /*75a0*/  BSYNC B1 ;  /* 0x0000000000017941 */ /* 0x000fea0003800000 */
.L_x_268:
        /* <DEDUP_REMOVED lines=10> */
.L_x_271:
[----:B------:R-:W-:Y:S05]  /*7650*/  BSYNC B1 ;  /* 0x0000000000017941 */ /* 0x000fea0003800000 */
.L_x_270:
        /* <DEDUP_REMOVED lines=10> */
.L_x_273:
[----:B------:R-:W-:Y:S05]  /*7700*/  BSYNC B1 ;  /* 0x0000000000017941 */ /* 0x000fea0003800000 */
.L_x_272:
        /* <DEDUP_REMOVED lines=9> */
.L_x_275:
[----:B------:R-:W-:Y:S05]  /*77a0*/  BSYNC B1 ;  /* 0x0000000000017941 */ /* 0x000fea0003800000 */
.L_x_274:
        /* <DEDUP_REMOVED lines=9> */
.L_x_277:
[----:B------:R-:W-:Y:S05]  /*7840*/  BSYNC B1 ;  /* 0x0000000000017941 */ /* 0x000fea0003800000 */
.L_x_276:
        /* <DEDUP_REMOVED lines=10> */
.L_x_279:
[----:B------:R-:W-:Y:S05]  /*78f0*/  BSYNC B1 ;  /* 0x0000000000017941 */ /* 0x000fea0003800000 */
.L_x_278:
        /* <DEDUP_REMOVED lines=10> */
.L_x_281:
[----:B------:R-:W-:Y:S05]  /*79a0*/  BSYNC B1 ;  /* 0x0000000000017941 */ /* 0x000fea0003800000 */
.L_x_280:
[----:B-----5:R-:W-:Y:S01]  /*79b0*/  IMAD.U32 R3, R24, 0x10000, RZ ;  /* 0x0001000018037824 */ /* 0x020fe200078e00ff */
[----:B------:R-:W-:Y:S01]  /*79c0*/  ISETP.GT.AND P1, PT, R0, 0x8, P1 ;  /* 0x000000080000780c */ /* 0x000fe20000f24270 */
[----:B------:R-:W-:Y:S02]  /*79d0*/  BSSY B1, `(.L_x_282) ;  /* 0x0000007000017945 */ /* 0x000fe40003800000 */
[----:B01--4-:R-:W-:-:S04]  /*79e0*/  FMUL R6, R3, R156 ;  /* 0x0000009c03067220 */ /* 0x013fc80000400000 */
[----:B------:R-:W-:-:S05]  /*79f0*/  FFMA R6, R149, R155, R6 ;  /* 0x0000009b95067223 */ /* 0x000fca0000000006 */
[----:B------:R-:W-:-:S05]  /*7a00*/  F2FP.BF16.F32.PACK_AB R6, RZ, R6 ;  /* 0x00000006ff06723e */ /* 0x000fca00000010ff */
[----:B------:R0:W-:Y:S01]  /*7a10*/  @P3 STG.E.U16 desc[UR36][R4.64+0x1f2], R6 ;  /* 0x0001f20604003986 */ /* 0x0001e2000c101524 */
[----:B------:R-:W-:Y:S05]  /*7a20*/  @!P1 BRA `(.L_x_283) ;  /* 0x0000000000049947 */ /* 0x000fea0003800000 */
[----:B------:R1:W5:Y:S02]  /*7a30*/  LDG.E.LTC128B.U16 R24, desc[UR36][R8.64+0x1f0] ;  /* 0x0001f02408187981 */ /* 0x000364000c1e1520 */
.L_x_283:
[----:B------:R-:W-:Y:S05]  /*7a40*/  BSYNC B1 ;  /* 0x0000000000017941 */ /* 0x000fea0003800000 */
.L_x_282:
[----:B-----5:R-:W-:Y:S01]  /*7a50*/  IMAD.U32 R3, R24, 0x10000, RZ ;  /* 0x0001000018037824 */ /* 0x020fe200078e00ff */
[----:B------:R-:W-:Y:S01]  /*7a60*/  ISETP.GT.AND P0, PT, R0, 0x8, P0 ;  /* 0x000000080000780c */ /* 0x000fe20000704270 */
[----:B0-----:R-:W-:Y:S01]  /*7a70*/  @P1 IMAD.MOV.U32 R4, RZ, RZ, R10 ;  /* 0x000000ffff041224 */ /* 0x001fe200078e000a */
[----:B------:R-:W-:Y:S01]  /*7a80*/  BSSY B1, `(.L_x_284) ;  /* 0x0000008000017945 */ /* 0x000fe20003800000 */
[----:B------:R-:W-:Y:S01]  /*7a90*/  FMUL R3, R3, R156 ;  /* 0x0000009c03037220 */ /* 0x000fe20000400000 */
[----:B------:R-:W-:-:S03]  /*7aa0*/  @P1 IMAD.MOV.U32 R5, RZ, RZ, R11 ;  /* 0x000000ffff051224 */ /* 0x000fc600078e000b */
[----:B------:R-:W-:-:S05]  /*7ab0*/  FFMA R3, R150, R155, R3 ;  /* 0x0000009b96037223 */ /* 0x000fca0000000003 */
[----:B------:R-:W-:-:S05]  /*7ac0*/  F2FP.BF16.F32.PACK_AB R3, RZ, R3 ;  /* 0x00000003ff03723e */ /* 0x000fca00000010ff */
[----:B------:R0:W-:Y:S01]  /*7ad0*/  @P1 STG.E.U16 desc[UR36][R4.64+0x1f0], R3 ;  /* 0x0001f00304001986 */ /* 0x0001e2000c101524 */
[----:B------:R-:W-:Y:S05]  /*7ae0*/  @!P0 BRA `(.L_x_285) ;  /* 0x0000000000048947 */ /* 0x000fea0003800000 */
[----:B------:R4:W5:Y:S02]  /*7af0*/  LDG.E.LTC128B.U16 R24, desc[UR36][R8.64+0x1f2] ;  /* 0x0001f22408187981 */ /* 0x000964000c1e1520 */
.L_x_285:
[----:B------:R-:W-:Y:S05]  /*7b00*/  BSYNC B1 ;  /* 0x0000000000017941 */ /* 0x000fea0003800000 */
.L_x_284:
[----:B------:R-:W-:Y:S05]  /*7b10*/  @!P0 BRA `(.L_x_286) ;  /* 0x0000002400308947 */ /* 0x000fea0003800000 */
[----:B0----5:R-:W-:-:S04]  /*7b20*/  IMAD.U32 R3, R24, 0x10000, RZ ;  /* 0x0001000018037824 */ /* 0x021fc800078e00ff */
[----:B------:R-:W-:-:S04]  /*7b30*/  FMUL R0, R3, R156 ;  /* 0x0000009c03007220 */ /* 0x000fc80000400000 */
[----:B------:R-:W-:-:S05]  /*7b40*/  FFMA R0, R151, R155, R0 ;  /* 0x0000009b97007223 */ /* 0x000fca0000000000 */
[----:B------:R-:W-:-:S05]  /*7b50*/  F2FP.BF16.F32.PACK_AB R0, RZ, R0 ;  /* 0x00000000ff00723e */ /* 0x000fca00000010ff */
[----:B------:R0:W-:Y:S01]  /*7b60*/  STG.E.U16 desc[UR36][R10.64+0x1f2], R0 ;  /* 0x0001f2000a007986 */ /* 0x0001e2000c101524 */
[----:B------:R-:W-:Y:S05]  /*7b70*/  BRA `(.L_x_286) ;  /* 0x0000002400187947 */ /* 0x000fea0003800000 */
.L_x_33:
[----:B------:R-:W-:Y:S01]  /*7b80*/  ISETP.GT.AND P0, PT, R3, 0x1, PT ;  /* 0x000000010300780c */ /* 0x000fe20003f04270 */
[----:B------:R-:W-:Y:S01]  /*7b90*/  ULDC.64 UR4, c[0x0][0x5c0] ;  /* 0x0001700000047ab9 */ /* 0x000fe20000000a00 */
[-C--:B------:R-:W-:Y:S01]  /*7ba0*/  FMUL R24, R24, R155.reuse ;  /* 0x0000009b18187220 */ /* 0x080fe20000400000 */
[-C--:B------:R-:W-:Y:S01]  /*7bb0*/  FMUL R25, R25, R155.reuse ;  /* 0x0000009b19197220 */ /* 0x080fe20000400000 */
[----:B------:R-:W-:Y:S01]  /*7bc0*/  ISETP.GT.AND P3, PT, R0, RZ, P0 ;  /* 0x000000ff0000720c */ /* 0x000fe20000764270 */
[-C--:B------:R-:W-:Y:S01]  /*7bd0*/  FMUL R26, R26, R155.reuse ;  /* 0x0000009b1a1a7220 */ /* 0x080fe20000400000 */
[----:B------:R-:W-:Y:S01]  /*7be0*/  LEA R4, P4, R160, UR4, 0x1 ;  /* 0x00000004a0047c11 */ /* 0x000fe2000f8808ff */
[-C--:B------:R-:W-:Y:S01]  /*7bf0*/  FMUL R27, R27, R155.reuse ;  /* 0x0000009b1b1b7220 */ /* 0x080fe20000400000 */
[----:B------:R-:W-:Y:S01]  /*7c00*/  F2FP.BF16.F32.PACK_AB R24, RZ, R24 ;  /* 0x00000018ff18723e */ /* 0x000fe200000010ff */
[-C--:B------:R-:W-:Y:S01]  /*7c10*/  FMUL R28, R28, R155.reuse ;  /* 0x0000009b1c1c7220 */ /* 0x080fe20000400000 */
[----:B------:R-:W-:Y:S01]  /*7c20*/  LEA.HI.X R5, R160, UR5, R153, 0x1, P4 ;  /* 0x00000005a0057c11 */ /* 0x000fe2000a0f0c99 */
[----:B------:R-:W-:Y:S01]  /*7c30*/  FMUL R29, R29, R155 ;  /* 0x0000009b1d1d7220 */ /* 0x000fe20000400000 */
[----:B------:R-:W-:Y:S01]  /*7c40*/  F2FP.BF16.F32.PACK_AB R25, RZ, R25 ;  /* 0x00000019ff19723e */ /* 0x000fe200000010ff */
[-C--:B------:R-:W-:Y:S01]  /*7c50*/  FMUL R30, R30, R155.reuse ;  /* 0x0000009b1e1e7220 */ /* 0x080fe20000400000 */
[----:B------:R-:W-:Y:S01]  /*7c60*/  SHF.L.U64.HI R11, R10, 0x4, R11 ;  /* 0x000000040a0b7819 */ /* 0x000fe2000001020b */
[----:B------:R-:W-:Y:S01]  /*7c70*/  @P1 STG.E.U16 desc[UR36][R4.64], R24 ;  /* 0x0000001804001986 */ /* 0x000fe2000c101524 */
[----:B------:R-:W-:Y:S01]  /*7c80*/  ISETP.GT.AND P1, PT, R3, 0x8, PT ;  /* 0x000000080300780c */ /* 0x000fe20003f24270 */
[-C--:B------:R-:W-:Y:S01]  /*7c90*/  FMUL R31, R31, R155.reuse ;  /* 0x0000009b1f1f7220 */ /* 0x080fe20000400000 */
[----:B------:R-:W-:Y:S01]  /*7ca0*/  ISETP.GT.AND P4, PT, R0, 0x8, P0 ;  /* 0x000000080000780c */ /* 0x000fe20000784270 */
[----:B------:R-:W-:Y:S01]  /*7cb0*/  @P3 STG.E.U16 desc[UR36][R4.64+0x2], R25 ;  /* 0x0000021904003986 */ /* 0x000fe2000c101524 */
[----:B------:R-:W-:Y:S01]  /*7cc0*/  LEA R6, P3, R10, R4, 0x4 ;  /* 0x000000040a067211 */ /* 0x000fe200078620ff */
[-C--:B------:R-:W-:Y:S01]  /*7cd0*/  FMUL R32, R32, R155.reuse ;  /* 0x0000009b20207220 */ /* 0x080fe20000400000 */
[C---:B------:R-:W-:Y:S01]  /*7ce0*/  ISETP.GT.AND P2, PT, R0.reuse, 0x8, P2 ;  /* 0x000000080000780c */ /* 0x040fe20001744270 */
[-C--:B------:R-:W-:Y:S01]  /*7cf0*/  FMUL R33, R33, R155.reuse ;  /* 0x0000009b21217220 */ /* 0x080fe20000400000 */
[----:B------:R-:W-:Y:S01]  /*7d00*/  ISETP.GT.AND P0, PT, R3, 0x9, PT ;  /* 0x000000090300780c */ /* 0x000fe20003f04270 */
[----:B------:R-:W-:Y:S01]  /*7d10*/  IMAD.X R7, R11, 0x1, R5, P3 ;  /* 0x000000010b077824 */ /* 0x000fe200018e0605 */
[----:B------:R-:W-:Y:S01]  /*7d20*/  ISETP.GT.AND P5, PT, R0, RZ, P1 ;  /* 0x000000ff0000720c */ /* 0x000fe20000fa4270 */
[-C--:B------:R-:W-:Y:S01]  /*7d30*/  FMUL R34, R34, R155.reuse ;  /* 0x0000009b22227220 */ /* 0x080fe20000400000 */
[----:B------:R-:W-:Y:S01]  /*7d40*/  ISETP.GT.AND P3, PT, R0, RZ, P0 ;  /* 0x000000ff0000720c */ /* 0x000fe20000764270 */
[-C--:B------:R-:W-:Y:S01]  /*7d50*/  FMUL R35, R35, R155.reuse ;  /* 0x0000009b23237220 */ /* 0x080fe20000400000 */
[----:B------:R-:W-:Y:S01]  /*7d60*/  F2FP.BF16.F32.PACK_AB R26, RZ, R26 ;  /* 0x0000001aff1a723e */ /* 0x000fe200000010ff */
[----:B------:R-:W-:Y:S01]  /*7d70*/  FMUL R36, R36, R155 ;  /* 0x0000009b24247220 */ /* 0x000fe20000400000 */
[----:B------:R-:W-:Y:S01]  /*7d80*/  F2FP.BF16.F32.PACK_AB R27, RZ, R27 ;  /* 0x0000001bff1b723e */ /* 0x000fe200000010ff */
[----:B------:R-:W-:Y:S01]  /*7d90*/  FMUL R37, R37, R155 ;  /* 0x0000009b25257220 */ /* 0x000fe20000400000 */
[----:B------:R-:W-:Y:S01]  /*7da0*/  F2FP.BF16.F32.PACK_AB R28, RZ, R28 ;  /* 0x0000001cff1c723e */ /* 0x000fe200000010ff */
[----:B------:R-:W-:Y:S01]  /*7db0*/  @P2 STG.E.U16 desc[UR36][R6.64], R26 ;  /* 0x0000001a06002986 */ /* 0x000fe2000c101524 */
[----:B------:R-:W-:Y:S01]  /*7dc0*/  F2FP.BF16.F32.PACK_AB R29, RZ, R29 ;  /* 0x0000001dff1d723e */ /* 0x000fe200000010ff */
[-C--:B------:R-:W-:Y:S01]  /*7dd0*/  FMUL R38, R38, R155.reuse ;  /* 0x0000009b26267220 */ /* 0x080fe20000400000 */
[C---:B------:R-:W-:Y:S01]  /*7de0*/  ISETP.GT.AND P2, PT, R0.reuse, 0x8, P1 ;  /* 0x000000080000780c */ /* 0x040fe20000f44270 */
[----:B------:R-:W-:Y:S01]  /*7df0*/  @P4 STG.E.U16 desc[UR36][R6.64+0x2], R27 ;  /* 0x0000021b06004986 */ /* 0x000fe2000c101524 */
[----:B------:R-:W-:Y:S01]  /*7e00*/  ISETP.GT.AND P1, PT, R3, 0x10, PT ;  /* 0x000000100300780c */ /* 0x000fe20003f24270 */
[-C--:B------:R-:W-:Y:S01]  /*7e10*/  FMUL R39, R39, R155.reuse ;  /* 0x0000009b27277220 */ /* 0x080fe20000400000 */
[----:B------:R-:W-:Y:S01]  /*7e20*/  F2FP.BF16.F32.PACK_AB R30, RZ, R30 ;  /* 0x0000001eff1e723e */ /* 0x000fe200000010ff */
[----:B------:R-:W-:Y:S01]  /*7e30*/  @P5 STG.E.U16 desc[UR36][R4.64+0x10], R28 ;  /* 0x0000101c04005986 */ /* 0x000fe2000c101524 */
[----:B------:R-:W-:Y:S01]  /*7e40*/  ISETP.GT.AND P4, PT, R0, RZ, P1 ;  /* 0x000000ff0000720c */ /* 0x000fe20000f84270 */
[----:B------:R-:W-:Y:S01]  /*7e50*/  FMUL R40, R40, R155 ;  /* 0x0000009b28287220 */ /* 0x000fe20000400000 */
[----:B------:R-:W-:Y:S01]  /*7e60*/  F2FP.BF16.F32.PACK_AB R31, RZ, R31 ;  /* 0x0000001fff1f723e */ /* 0x000fe200000010ff */
[----:B------:R-:W-:Y:S01]  /*7e70*/  @P3 STG.E.U16 desc[UR36][R4.64+0x12], R29 ;  /* 0x0000121d04003986 */ /* 0x000fe2000c101524 */
[----:B------:R-:W-:Y:S01]  /*7e80*/  ISETP.GT.AND P3, PT, R0, 0x8, P0 ;  /* 0x000000080000780c */ /* 0x000fe20000764270 */
[-C--:B------:R-:W-:Y:S01]  /*7e90*/  FMUL R41, R41, R155.reuse ;  /* 0x0000009b29297220 */ /* 0x080fe20000400000 */
[----:B------:R-:W-:Y:S01]  /*7ea0*/  ISETP.GT.AND P0, PT, R3, 0x11, PT ;  /* 0x000000110300780c */ /* 0x000fe20003f04270 */
[----:B------:R-:W-:Y:S01]  /*7eb0*/  @P2 STG.E.U16 desc[UR36][R6.64+0x10], R30 ;  /* 0x0000101e06002986 */ /* 0x000fe2000c101524 */
[----:B------:R-:W-:Y:S01]  /*7ec0*/  F2FP.BF16.F32.PACK_AB R32, RZ, R32 ;  /* 0x00000020ff20723e */ /* 0x000fe200000010ff */
[-C--:B------:R-:W-:Y:S01]  /*7ed0*/  FMUL R42, R42, R155.reuse ;  /* 0x0000009b2a2a7220 */ /* 0x080fe20000400000 */
[C---:B------:R-:W-:Y:S01]  /*7ee0*/  ISETP.GT.AND P5, PT, R0.reuse, RZ, P0 ;  /* 0x000000ff0000720c */ /* 0x040fe200007a4270 */
[-C--:B------:R-:W-:Y:S01]  /*7ef0*/  FMUL R43, R43, R155.reuse ;  /* 0x0000009b2b2b7220 */ /* 0x080fe20000400000 */
[----:B------:R-:W-:Y:S01]  /*7f00*/  ISETP.GT.AND P2, PT, R0, 0x8, P1 ;  /* 0x000000080000780c */ /* 0x000fe20000f44270 */
[-C--:B------:R-:W-:Y:S01]  /*7f10*/  FMUL R44, R44, R155.reuse ;  /* 0x0000009b2c2c7220 */ /* 0x080fe20000400000 */
[----:B------:R-:W-:Y:S01]  /*7f20*/  ISETP.GT.AND P1, PT, R3, 0x18, PT ;  /* 0x000000180300780c */ /* 0x000fe20003f24270 */
[----:B------:R-:W-:Y:S01]  /*7f30*/  FMUL R45, R45, R155 ;  /* 0x0000009b2d2d7220 */ /* 0x000fe20000400000 */
[----:B------:R-:W-:Y:S01]  /*7f40*/  F2FP.BF16.F32.PACK_AB R33, RZ, R33 ;  /* 0x00000021ff21723e */ /* 0x000fe200000010ff */
[----:B------:R-:W-:Y:S01]  /*7f50*/  @P3 STG.E.U16 desc[UR36][R6.64+0x12], R31 ;  /* 0x0000121f06003986 */ /* 0x000fe2000c101524 */
[----:B------:R-:W-:Y:S01]  /*7f60*/  ISETP.GT.AND P3, PT, R0, 0x8, P0 ;  /* 0x000000080000780c */ /* 0x000fe20000764270 */
[-C--:B------:R-:W-:Y:S01]  /*7f70*/  FMUL R46, R46, R155.reuse ;  /* 0x0000009b2e2e7220 */ /* 0x080fe20000400000 */
[----:B------:R-:W-:Y:S01]  /*7f80*/  ISETP.GT.AND P0, PT, R3, 0x19, PT ;  /* 0x000000190300780c */ /* 0x000fe20003f04270 */
[----:B------:R-:W-:Y:S01]  /*7f90*/  @P4 STG.E.U16 desc[UR36][R4.64+0x20], R32 ;  /* 0x0000202004004986 */ /* 0x000fe2000c101524 */
[C---:B------:R-:W-:Y:S01]  /*7fa0*/  ISETP.GT.AND P4, PT, R0.reuse, RZ, P1 ;  /* 0x000000ff0000720c */ /* 0x040fe20000f84270 */
[-C--:B------:R-:W-:Y:S01]  /*7fb0*/  FMUL R47, R47, R155.reuse ;  /* 0x0000009b2f2f7220 */ /* 0x080fe20000400000 */
[----:B------:R-:W-:Y:S01]  /*7fc0*/  F2FP.BF16.F32.PACK_AB R34, RZ, R34 ;  /* 0x00000022ff22723e */ /* 0x000fe200000010ff */
[----:B------:R-:W-:Y:S01]  /*7fd0*/  @P5 STG.E.U16 desc[UR36][R4.64+0x22], R33 ;  /* 0x0000222104005986 */ /* 0x000fe2000c101524 */
[----:B------:R-:W-:Y:S01]  /*7fe0*/  ISETP.GT.AND P5, PT, R0, RZ, P0 ;  /* 0x000000ff0000720c */ /* 0x000fe200007a4270 */
[----:B------:R-:W-:Y:S01]  /*7ff0*/  FMUL R48, R48, R155 ;  /* 0x0000009b30307220 */ /* 0x000fe20000400000 */
[----:B------:R-:W-:Y:S01]  /*8000*/  F2FP.BF16.F32.PACK_AB R35, RZ, R35 ;  /* 0x00000023ff23723e */ /* 0x000fe200000010ff */
[----:B------:R-:W-:Y:S01]  /*8010*/  @P2 STG.E.U16 desc[UR36][R6.64+0x20], R34 ;  /* 0x0000202206002986 */ /* 0x000fe2000c101524 */
[----:B------:R-:W-:Y:S01]  /*8020*/  F2FP.BF16.F32.PACK_AB R36, RZ, R36 ;  /* 0x00000024ff24723e */ /* 0x000fe200000010ff */
[-C--:B------:R-:W-:Y:S01]  /*8030*/  FMUL R49, R49, R155.reuse ;  /* 0x0000009b31317220 */ /* 0x080fe20000400000 */
[----:B------:R-:W-:Y:S01]  /*8040*/  ISETP.GT.AND P2, PT, R0, 0x8, P1 ;  /* 0x000000080000780c */ /* 0x000fe20000f44270 */
[----:B------:R-:W-:Y:S01]  /*8050*/  @P3 STG.E.U16 desc[UR36][R6.64+0x22], R35 ;  /* 0x0000222306003986 */ /* 0x000fe2000c101524 */
[----:B------:R-:W-:Y:S01]  /*8060*/  ISETP.GT.AND P1, PT, R3, 0x20, PT ;  /* 0x000000200300780c */ /* 0x000fe20003f24270 */
[----:B------:R-:W-:Y:S01]  /*8070*/  FMUL R50, R50, R155 ;  /* 0x0000009b32327220 */ /* 0x000fe20000400000 */
[----:B------:R-:W-:Y:S01]  /*8080*/  F2FP.BF16.F32.PACK_AB R37, RZ, R37 ;  /* 0x00000025ff25723e */ /* 0x000fe200000010ff */
[----:B------:R-:W-:Y:S01]  /*8090*/  @P4 STG.E.U16 desc[UR36][R4.64+0x30], R36 ;  /* 0x0000302404004986 */ /* 0x000fe2000c101524 */
[C---:B------:R-:W-:Y:S01]  /*80a0*/  ISETP.GT.AND P3, PT, R0.reuse, 0x8, P0 ;  /* 0x000000080000780c */ /* 0x040fe20000764270 */
[-C--:B------:R-:W-:Y:S01]  /*80b0*/  FMUL R51, R51, R155.reuse ;  /* 0x0000009b33337220 */ /* 0x080fe20000400000 */
[----:B------:R-:W-:Y:S01]  /*80c0*/  ISETP.GT.AND P0, PT, R3, 0x21, PT ;  /* 0x000000210300780c */ /* 0x000fe20003f04270 */
[----:B------:R-:W-:Y:S01]  /*80d0*/  @P5 STG.E.U16 desc[UR36][R4.64+0x32], R37 ;  /* 0x0000322504005986 */ /* 0x000fe2000c101524 */
[----:B------:R-:W-:Y:S01]  /*80e0*/  ISETP.GT.AND P4, PT, R0, RZ, P1 ;  /* 0x000000ff0000720c */ /* 0x000fe20000f84270 */
[-C--:B------:R-:W-:Y:S01]  /*80f0*/  FMUL R52, R52, R155.reuse ;  /* 0x0000009b34347220 */ /* 0x080fe20000400000 */
[----:B------:R-:W-:Y:S01]  /*8100*/  F2FP.BF16.F32.PACK_AB R38, RZ, R38 ;  /* 0x00000026ff26723e */ /* 0x000fe200000010ff */
[-C--:B------:R-:W-:Y:S01]  /*8110*/  FMUL R53, R53, R155.reuse ;  /* 0x0000009b35357220 */ /* 0x080fe20000400000 */
        /* <DEDUP_REMOVED lines=325> */
[----:B------:R-:W-:Y:S01]  /*9570*/  FMUL R151, R151, R155 ;  /* 0x0000009b97977220 */ /* 0x000fe20000400000 */
[----:B------:R-:W-:Y:S01]  /*9580*/  ISETP.GT.AND P2, PT, R0, 0x8, P1 ;  /* 0x000000080000780c */ /* 0x000fe20000f44270 */
[----:B------:R-:W-:Y:S01]  /*9590*/  @P3 STG.E.U16 desc[UR36][R6.64+0x132], R103 ;  /* 0x0001326706003986 */ /* 0x000fe2000c101524 */
[----:B------:R-:W-:-:S02]  /*95a0*/  ISETP.GT.AND P1, PT, R3, 0xa8, PT ;  /* 0x000000a80300780c */ /* 0x000fc40003f24270 */
[----:B------:R-:W-:Y:S01]  /*95b0*/  F2FP.BF16.F32.PACK_AB R105, RZ, R105 ;  /* 0x00000069ff69723e */ /* 0x000fe200000010ff */
[----:B------:R-:W-:Y:S01]  /*95c0*/  @P4 STG.E.U16 desc[UR36][R4.64+0x140], R104 ;  /* 0x0001406804004986 */ /* 0x000fe2000c101524 */
[C---:B------:R-:W-:Y:S02]  /*95d0*/  ISETP.GT.AND P3, PT, R0.reuse, 0x8, P0 ;  /* 0x000000080000780c */ /* 0x040fe40000764270 */
[----:B------:R-:W-:Y:S01]  /*95e0*/  ISETP.GT.AND P0, PT, R3, 0xa9, PT ;  /* 0x000000a90300780c */ /* 0x000fe20003f04270 */
[----:B------:R-:W-:Y:S01]  /*95f0*/  @P5 STG.E.U16 desc[UR36][R4.64+0x142], R105 ;  /* 0x0001426904005986 */ /* 0x000fe2000c101524 */
[C---:B------:R-:W-:Y:S02]  /*9600*/  ISETP.GT.AND P4, PT, R0.reuse, RZ, P1 ;  /* 0x000000ff0000720c */ /* 0x040fe40000f84270 */
[----:B------:R-:W-:Y:S02]  /*9610*/  F2FP.BF16.F32.PACK_AB R106, RZ, R106 ;  /* 0x0000006aff6a723e */ /* 0x000fe400000010ff */
[----:B------:R-:W-:-:S02]  /*9620*/  ISETP.GT.AND P5, PT, R0, RZ, P0 ;  /* 0x000000ff0000720c */ /* 0x000fc400007a4270 */
[----:B------:R-:W-:Y:S01]  /*9630*/  F2FP.BF16.F32.PACK_AB R107, RZ, R107 ;  /* 0x0000006bff6b723e */ /* 0x000fe200000010ff */
[----:B------:R-:W-:Y:S01]  /*9640*/  @P2 STG.E.U16 desc[UR36][R6.64+0x140], R106 ;  /* 0x0001406a06002986 */ /* 0x000fe2000c101524 */
[----:B------:R-:W-:Y:S02]  /*9650*/  F2FP.BF16.F32.PACK_AB R108, RZ, R108 ;  /* 0x0000006cff6c723e */ /* 0x000fe400000010ff */
[C---:B------:R-:W-:Y:S01]  /*9660*/  ISETP.GT.AND P2, PT, R0.reuse, 0x8, P1 ;  /* 0x000000080000780c */ /* 0x040fe20000f44270 */
[----:B------:R-:W-:Y:S01]  /*9670*/  @P3 STG.E.U16 desc[UR36][R6.64+0x142], R107 ;  /* 0x0001426b06003986 */ /* 0x000fe2000c101524 */
[----:B------:R-:W-:Y:S02]  /*9680*/  ISETP.GT.AND P1, PT, R3, 0xb0, PT ;  /* 0x000000b00300780c */ /* 0x000fe40003f24270 */
[----:B------:R-:W-:Y:S01]  /*9690*/  F2FP.BF16.F32.PACK_AB R109, RZ, R109 ;  /* 0x0000006dff6d723e */ /* 0x000fe200000010ff */
[----:B------:R-:W-:Y:S01]  /*96a0*/  @P4 STG.E.U16 desc[UR36][R4.64+0x150], R108 ;  /* 0x0001506c04004986 */ /* 0x000fe2000c101524 */
[----:B------:R-:W-:-:S02]  /*96b0*/  ISETP.GT.AND P3, PT, R0, 0x8, P0 ;  /* 0x000000080000780c */ /* 0x000fc40000764270 */
[----:B------:R-:W-:Y:S01]  /*96c0*/  ISETP.GT.AND P0, PT, R3, 0xb1, PT ;  /* 0x000000b10300780c */ /* 0x000fe20003f04270 */
[----:B------:R-:W-:Y:S01]  /*96d0*/  @P5 STG.E.U16 desc[UR36][R4.64+0x152], R109 ;  /* 0x0001526d04005986 */ /* 0x000fe2000c101524 */
[C---:B------:R-:W-:Y:S02]  /*96e0*/  ISETP.GT.AND P4, PT, R0.reuse, RZ, P1 ;  /* 0x000000ff0000720c */ /* 0x040fe40000f84270 */
[----:B------:R-:W-:Y:S02]  /*96f0*/  F2FP.BF16.F32.PACK_AB R110, RZ, R110 ;  /* 0x0000006eff6e723e */ /* 0x000fe400000010ff */
[----:B------:R-:W-:Y:S02]  /*9700*/  ISETP.GT.AND P5, PT, R0, RZ, P0 ;  /* 0x000000ff0000720c */ /* 0x000fe400007a4270 */
[----:B------:R-:W-:Y:S01]  /*9710*/  F2FP.BF16.F32.PACK_AB R111, RZ, R111 ;  /* 0x0000006fff6f723e */ /* 0x000fe200000010ff */
[----:B------:R-:W-:Y:S01]  /*9720*/  @P2 STG.E.U16 desc[UR36][R6.64+0x150], R110 ;  /* 0x0001506e06002986 */ /* 0x000fe2000c101524 */
[----:B------:R-:W-:-:S02]  /*9730*/  F2FP.BF16.F32.PACK_AB R112, RZ, R112 ;  /* 0x00000070ff70723e */ /* 0x000fc400000010ff */
[C---:B------:R-:W-:Y:S01]  /*9740*/  ISETP.GT.AND P2, PT, R0.reuse, 0x8, P1 ;  /* 0x000000080000780c */ /* 0x040fe20000f44270 */
[----:B------:R-:W-:Y:S01]  /*9750*/  @P3 STG.E.U16 desc[UR36][R6.64+0x152], R111 ;  /* 0x0001526f06003986 */ /* 0x000fe2000c101524 */
[C---:B------:R-:W-:Y:S02]  /*9760*/  ISETP.GT.AND P1, PT, R3.reuse, 0xb8, PT ;  /* 0x000000b80300780c */ /* 0x040fe40003f24270 */
[----:B------:R-:W-:Y:S01]  /*9770*/  F2FP.BF16.F32.PACK_AB R113, RZ, R113 ;  /* 0x00000071ff71723e */ /* 0x000fe200000010ff */
[----:B------:R-:W-:Y:S01]  /*9780*/  @P4 STG.E.U16 desc[UR36][R4.64+0x160], R112 ;  /* 0x0001607004004986 */ /* 0x000fe2000c101524 */
[C---:B------:R-:W-:Y:S02]  /*9790*/  ISETP.GT.AND P3, PT, R0.reuse, 0x8, P0 ;  /* 0x000000080000780c */ /* 0x040fe40000764270 */
[----:B------:R-:W-:Y:S01]  /*97a0*/  ISETP.GT.AND P0, PT, R3, 0xb9, PT ;  /* 0x000000b90300780c */ /* 0x000fe20003f04270 */
[----:B------:R-:W-:Y:S01]  /*97b0*/  @P5 STG.E.U16 desc[UR36][R4.64+0x162], R113 ;  /* 0x0001627104005986 */ /* 0x000fe2000c101524 */
[----:B------:R-:W-:-:S02]  /*97c0*/  ISETP.GT.AND P4, PT, R0, RZ, P1 ;  /* 0x000000ff0000720c */ /* 0x000fc40000f84270 */
[----:B------:R-:W-:Y:S02]  /*97d0*/  F2FP.BF16.F32.PACK_AB R114, RZ, R114 ;  /* 0x00000072ff72723e */ /* 0x000fe400000010ff */
[C---:B------:R-:W-:Y:S02]  /*97e0*/  ISETP.GT.AND P5, PT, R0.reuse, RZ, P0 ;  /* 0x000000ff0000720c */ /* 0x040fe400007a4270 */
[----:B------:R-:W-:Y:S01]  /*97f0*/  F2FP.BF16.F32.PACK_AB R115, RZ, R115 ;  /* 0x00000073ff73723e */ /* 0x000fe200000010ff */
[----:B------:R-:W-:Y:S01]  /*9800*/  @P2 STG.E.U16 desc[UR36][R6.64+0x160], R114 ;  /* 0x0001607206002986 */ /* 0x000fe2000c101524 */
[----:B------:R-:W-:Y:S02]  /*9810*/  F2FP.BF16.F32.PACK_AB R116, RZ, R116 ;  /* 0x00000074ff74723e */ /* 0x000fe400000010ff */
        /* <DEDUP_REMOVED lines=65> */
[----:B------:R-:W-:Y:S02]  /*9c30*/  ISETP.GT.AND P5, PT, R0, RZ, P0 ;  /* 0x000000ff0000720c */ /* 0x000fe400007a4270 */
[----:B------:R-:W-:Y:S02]  /*9c40*/  F2FP.BF16.F32.PACK_AB R134, RZ, R134 ;  /* 0x00000086ff86723e */ /* 0x000fe400000010ff */
[----:B------:R-:W-:Y:S02]  /*9c50*/  F2FP.BF16.F32.PACK_AB R135, RZ, R135 ;  /* 0x00000087ff87723e */ /* 0x000fe400000010ff */
[----:B------:R-:W-:Y:S01]  /*9c60*/  F2FP.BF16.F32.PACK_AB R136, RZ, R136 ;  /* 0x00000088ff88723e */ /* 0x000fe200000010ff */
[----:B------:R-:W-:Y:S01]  /*9c70*/  @P2 STG.E.U16 desc[UR36][R6.64+0x1b0], R134 ;  /* 0x0001b08606002986 */ /* 0x000fe2000c101524 */
[----:B------:R-:W-:-:S02]  /*9c80*/  F2FP.BF16.F32.PACK_AB R137, RZ, R137 ;  /* 0x00000089ff89723e */ /* 0x000fc400000010ff */
[C---:B------:R-:W-:Y:S01]  /*9c90*/  ISETP.GT.AND P1, PT, R0.reuse, 0x8, P1 ;  /* 0x000000080000780c */ /* 0x040fe20000f24270 */
[----:B------:R-:W-:Y:S01]  /*9ca0*/  @P3 STG.E.U16 desc[UR36][R6.64+0x1b2], R135 ;  /* 0x0001b28706003986 */ /* 0x000fe2000c101524 */
[C---:B------:R-:W-:Y:S02]  /*9cb0*/  ISETP.GT.AND P2, PT, R0.reuse, 0x8, P0 ;  /* 0x000000080000780c */ /* 0x040fe40000744270 */
[C---:B------:R-:W-:Y:S01]  /*9cc0*/  ISETP.GT.AND P0, PT, R3.reuse, 0xe9, PT ;  /* 0x000000e90300780c */ /* 0x040fe20003f04270 */
[----:B------:R-:W-:Y:S01]  /*9cd0*/  @P4 STG.E.U16 desc[UR36][R4.64+0x1c0], R136 ;  /* 0x0001c08804004986 */ /* 0x000fe2000c101524 */
[----:B------:R-:W-:Y:S02]  /*9ce0*/  ISETP.GT.AND P4, PT, R3, 0xe8, PT ;  /* 0x000000e80300780c */ /* 0x000fe40003f84270 */
[----:B------:R-:W-:Y:S01]  /*9cf0*/  F2FP.BF16.F32.PACK_AB R138, RZ, R138 ;  /* 0x0000008aff8a723e */ /* 0x000fe200000010ff */
[----:B------:R-:W-:Y:S01]  /*9d00*/  @P5 STG.E.U16 desc[UR36][R4.64+0x1c2], R137 ;  /* 0x0001c28904005986 */ /* 0x000fe2000c101524 */
[----:B------:R-:W-:-:S02]  /*9d10*/  ISETP.GT.AND P5, PT, R0, RZ, P4 ;  /* 0x000000ff0000720c */ /* 0x000fc400027a4270 */
[----:B------:R-:W-:Y:S01]  /*9d20*/  F2FP.BF16.F32.PACK_AB R139, RZ, R139 ;  /* 0x0000008bff8b723e */ /* 0x000fe200000010ff */
[----:B------:R-:W-:Y:S01]  /*9d30*/  @P1 STG.E.U16 desc[UR36][R6.64+0x1c0], R138 ;  /* 0x0001c08a06001986 */ /* 0x000fe2000c101524 */
[----:B------:R-:W-:Y:S02]  /*9d40*/  F2FP.BF16.F32.PACK_AB R140, RZ, R140 ;  /* 0x0000008cff8c723e */ /* 0x000fe400000010ff */
[C---:B------:R-:W-:Y:S01]  /*9d50*/  ISETP.GT.AND P3, PT, R0.reuse, RZ, P0 ;  /* 0x000000ff0000720c */ /* 0x040fe20000764270 */
[----:B------:R-:W-:Y:S01]  /*9d60*/  @P2 STG.E.U16 desc[UR36][R6.64+0x1c2], R139 ;  /* 0x0001c28b06002986 */ /* 0x000fe2000c101524 */
[C---:B------:R-:W-:Y:S02]  /*9d70*/  ISETP.GT.AND P4, PT, R0.reuse, 0x8, P4 ;  /* 0x000000080000780c */ /* 0x040fe40002784270 */
[----:B------:R-:W-:Y:S02]  /*9d80*/  F2FP.BF16.F32.PACK_AB R141, RZ, R141 ;  /* 0x0000008dff8d723e */ /* 0x000fe400000010ff */
[----:B------:R-:W-:Y:S01]  /*9d90*/  F2FP.BF16.F32.PACK_AB R142, RZ, R142 ;  /* 0x0000008eff8e723e */ /* 0x000fe200000010ff */
[----:B------:R-:W-:Y:S01]  /*9da0*/  @P5 STG.E.U16 desc[UR36][R4.64+0x1d0], R140 ;  /* 0x0001d08c04005986 */ /* 0x000fe2000c101524 */
[----:B------:R-:W-:-:S02]  /*9db0*/  ISETP.GT.AND P5, PT, R0, 0x8, P0 ;  /* 0x000000080000780c */ /* 0x000fc400007a4270 */
[----:B------:R-:W-:Y:S02]  /*9dc0*/  F2FP.BF16.F32.PACK_AB R143, RZ, R143 ;  /* 0x0000008fff8f723e */ /* 0x000fe400000010ff */
[C---:B------:R-:W-:Y:S01]  /*9dd0*/  ISETP.GT.AND P0, PT, R3.reuse, 0xf1, PT ;  /* 0x000000f10300780c */ /* 0x040fe20003f04270 */
[----:B------:R-:W-:Y:S01]  /*9de0*/  @P3 STG.E.U16 desc[UR36][R4.64+0x1d2], R141 ;  /* 0x0001d28d04003986 */ /* 0x000fe2000c101524 */
[----:B------:R-:W-:Y:S02]  /*9df0*/  ISETP.GT.AND P3, PT, R3, 0xf0, PT ;  /* 0x000000f00300780c */ /* 0x000fe40003f64270 */
[----:B------:R-:W-:Y:S01]  /*9e00*/  F2FP.BF16.F32.PACK_AB R144, RZ, R144 ;  /* 0x00000090ff90723e */ /* 0x000fe200000010ff */
[----:B------:R-:W-:Y:S01]  /*9e10*/  @P4 STG.E.U16 desc[UR36][R6.64+0x1d0], R142 ;  /* 0x0001d08e06004986 */ /* 0x000fe2000c101524 */
[C---:B------:R-:W-:Y:S02]  /*9e20*/  ISETP.GT.AND P4, PT, R0.reuse, RZ, P3 ;  /* 0x000000ff0000720c */ /* 0x040fe40001f84270 */
[----:B------:R-:W-:Y:S01]  /*9e30*/  F2FP.BF16.F32.PACK_AB R145, RZ, R145 ;  /* 0x00000091ff91723e */ /* 0x000fe200000010ff */
[----:B------:R-:W-:Y:S01]  /*9e40*/  @P5 STG.E.U16 desc[UR36][R6.64+0x1d2], R143 ;  /* 0x0001d28f06005986 */ /* 0x000fe2000c101524 */
[----:B------:R-:W-:-:S02]  /*9e50*/  ISETP.GT.AND P5, PT, R0, RZ, P0 ;  /* 0x000000ff0000720c */ /* 0x000fc400007a4270 */
[C---:B------:R-:W-:Y:S02]  /*9e60*/  ISETP.GT.AND P2, PT, R3.reuse, 0xf8, PT ;  /* 0x000000f80300780c */ /* 0x040fe40003f44270 */
[----:B------:R-:W-:Y:S02]  /*9e70*/  ISETP.GT.AND P1, PT, R3, 0xf9, PT ;  /* 0x000000f90300780c */ /* 0x000fe40003f24270 */
[C---:B------:R-:W-:Y:S02]  /*9e80*/  ISETP.GT.AND P3, PT, R0.reuse, 0x8, P3 ;  /* 0x000000080000780c */ /* 0x040fe40001f64270 */
[C---:B------:R-:W-:Y:S01]  /*9e90*/  ISETP.GT.AND P0, PT, R0.reuse, 0x8, P0 ;  /* 0x000000080000780c */ /* 0x040fe20000704270 */
[----:B------:R-:W-:Y:S01]  /*9ea0*/  @P4 STG.E.U16 desc[UR36][R4.64+0x1e0], R144 ;  /* 0x0001e09004004986 */ /* 0x000fe2000c101524 */
[C---:B------:R-:W-:Y:S02]  /*9eb0*/  ISETP.GT.AND P4, PT, R0.reuse, RZ, P1 ;  /* 0x000000ff0000720c */ /* 0x040fe40000f84270 */
[----:B------:R-:W-:Y:S01]  /*9ec0*/  F2FP.BF16.F32.PACK_AB R146, RZ, R146 ;  /* 0x00000092ff92723e */ /* 0x000fe200000010ff */
[----:B------:R-:W-:Y:S01]  /*9ed0*/  @P5 STG.E.U16 desc[UR36][R4.64+0x1e2], R145 ;  /* 0x0001e29104005986 */ /* 0x000fe2000c101524 */
[----:B------:R-:W-:-:S02]  /*9ee0*/  ISETP.GT.AND P5, PT, R0, RZ, P2 ;  /* 0x000000ff0000720c */ /* 0x000fc400017a4270 */
[C---:B------:R-:W-:Y:S02]  /*9ef0*/  ISETP.GT.AND P2, PT, R0.reuse, 0x8, P2 ;  /* 0x000000080000780c */ /* 0x040fe40001744270 */
[----:B------:R-:W-:Y:S01]  /*9f00*/  F2FP.BF16.F32.PACK_AB R147, RZ, R147 ;  /* 0x00000093ff93723e */ /* 0x000fe200000010ff */
[----:B------:R-:W-:Y:S01]  /*9f10*/  @P3 STG.E.U16 desc[UR36][R6.64+0x1e0], R146 ;  /* 0x0001e09206003986 */ /* 0x000fe2000c101524 */
[----:B------:R-:W-:Y:S02]  /*9f20*/  ISETP.GT.AND P1, PT, R0, 0x8, P1 ;  /* 0x000000080000780c */ /* 0x000fe40000f24270 */
[----:B------:R-:W-:Y:S01]  /*9f30*/  F2FP.BF16.F32.PACK_AB R148, RZ, R148 ;  /* 0x00000094ff94723e */ /* 0x000fe200000010ff */
[----:B------:R-:W-:Y:S01]  /*9f40*/  @P0 STG.E.U16 desc[UR36][R6.64+0x1e2], R147 ;  /* 0x0001e29306000986 */ /* 0x000fe2000c101524 */
[----:B------:R-:W-:Y:S02]  /*9f50*/  F2FP.BF16.F32.PACK_AB R149, RZ, R149 ;  /* 0x00000095ff95723e */ /* 0x000fe400000010ff */
[----:B------:R-:W-:Y:S01]  /*9f60*/  F2FP.BF16.F32.PACK_AB R150, RZ, R150 ;  /* 0x00000096ff96723e */ /* 0x000fe200000010ff */
[----:B------:R-:W-:Y:S01]  /*9f70*/  @P5 STG.E.U16 desc[UR36][R4.64+0x1f0], R148 ;  /* 0x0001f09404005986 */ /* 0x000fe2000c101524 */
[----:B------:R-:W-:-:S03]  /*9f80*/  F2FP.BF16.F32.PACK_AB R151, RZ, R151 ;  /* 0x00000097ff97723e */ /* 0x000fc600000010ff */
[----:B------:R0:W-:Y:S02]  /*9f90*/  @P4 STG.E.U16 desc[UR36][R4.64+0x1f2], R149 ;  /* 0x0001f29504004986 */ /* 0x0001e4000c101524 */
[----:B0-----:R-:W-:Y:S02]  /*9fa0*/  @P2 IMAD.MOV.U32 R4, RZ, RZ, R6 ;  /* 0x000000ffff042224 */ /* 0x001fe400078e0006 */
[----:B------:R-:W-:-:S05]  /*9fb0*/  @P2 IMAD.MOV.U32 R5, RZ, RZ, R7 ;  /* 0x000000ffff052224 */ /* 0x000fca00078e0007 */
[----:B------:R0:W-:Y:S04]  /*9fc0*/  @P2 STG.E.U16 desc[UR36][R4.64+0x1f0], R150 ;  /* 0x0001f09604002986 */ /* 0x0001e8000c101524 */
[----:B------:R0:W-:Y:S02]  /*9fd0*/  @P1 STG.E.U16 desc[UR36][R6.64+0x1f2], R151 ;  /* 0x0001f29706001986 */ /* 0x0001e4000c101524 */
.L_x_286:
[----:B------:R-:W-:Y:S05]  /*9fe0*/  BSYNC B0 ;  /* 0x0000000000007941 */ /* 0x000fea0003800000 */
.L_x_32:
[----:B------:R-:W-:Y:S01]  /*9ff0*/  ULDC UR4, c[0x0][0xc] ;  /* 0x0000030000047ab9 */ /* 0x000fe20000000800 */
[----:B------:R-:W-:Y:S01]  /*a000*/  ULDC UR5, c[0x0][0x10] ;  /* 0x0000040000057ab9 */ /* 0x000fe20000000800 */
[----:B0-----:R-:W0:Y:S01]  /*a010*/  LDC R3, c[0x0][0x14] ;  /* 0x00000500ff037b82 */ /* 0x001e220000000800 */
[----:B------:R-:W-:Y:S01]  /*a020*/  UIMAD.WIDE.U32 UR4, UR4, UR5, URZ ;  /* 0x00000005040472a5 */ /* 0x000fe2000f8e003f */
[----:B------:R-:W-:Y:S01]  /*a030*/  PRMT R0, RZ, 0x7610, R0 ;  /* 0x00007610ff007816 */ /* 0x000fe20000000000 */
[----:B------:R-:W-:Y:S02]  /*a040*/  IMAD.MOV.U32 R153, RZ, RZ, -0x1 ;  /* 0xffffffffff997424 */ /* 0x000fe400078e00ff */
[----:B------:R-:W-:Y:S02]  /*a050*/  IMAD.MOV.U32 R23, RZ, RZ, -0x1 ;  /* 0xffffffffff177424 */ /* 0x000fe400078e00ff */
[----:B0-----:R-:W-:-:S04]  /*a060*/  IMAD.WIDE.U32 R16, R3, UR4, R16 ;  /* 0x0000000403107c25 */ /* 0x001fc8000f8e0010 */
[----:B------:R-:W-:Y:S01]  /*a070*/  IMAD R3, R3, UR5, RZ ;  /* 0x0000000503037c24 */ /* 0x000fe2000f8e02ff */
[----:B------:R-:W-:Y:S02]  /*a080*/  ULDC.64 UR4, c[0x0][0x650] ;  /* 0x0001940000047ab9 */ /* 0x000fe40000000a00 */
[----:B------:R-:W-:Y:S01]  /*a090*/  ISETP.GE.U32.AND P0, PT, R16, UR4, PT ;  /* 0x0000000410007c0c */ /* 0x000fe2000bf06070 */
[----:B------:R-:W-:-:S05]  /*a0a0*/  IMAD.IADD R17, R17, 0x1, R3 ;  /* 0x0000000111117824 */ /* 0x000fca00078e0203 */
[----:B------:R-:W-:-:S13]  /*a0b0*/  ISETP.GE.U32.AND.EX P0, PT, R17, UR5, PT, P0 ;  /* 0x0000000511007c0c */ /* 0x000fda000bf06100 */
[----:B------:R-:W-:Y:S05]  /*a0c0*/  @P0 BRA `(.L_x_287) ;  /* 0x0000000400640947 */ /* 0x000fea0003800000 */
[----:B------:R-:W0:Y:S01]  /*a0d0*/  S2R R12, SR_CTAID.X ;  /* 0x00000000000c7919 */ /* 0x000e220000002500 */
[----:B------:R-:W0:Y:S01]  /*a0e0*/  LDC.64 R10, c[0x0][0x628] ;  /* 0x00018a00ff0a7b82 */ /* 0x000e220000000a00 */
[----:B------:R-:W-:Y:S01]  /*a0f0*/  ULDC UR4, c[0x0][0x150] ;  /* 0x0000540000047ab9 */ /* 0x000fe20000000800 */
[----:B-1234-:R-:W-:Y:S01]  /*a100*/  IMAD.MOV.U32 R8, RZ, RZ, R16 ;  /* 0x000000ffff087224 */ /* 0x01efe200078e0010 */
[----:B-----5:R-:W1:Y:S01]  /*a110*/  S2R R24, SR_CTAID.Y ;  /* 0x0000000000187919 */ /* 0x020e620000002600 */
[----:B------:R-:W-:-:S04]  /*a120*/  IMAD.MOV.U32 R9, RZ, RZ, R17 ;  /* 0x000000ffff097224 */ /* 0x000fc800078e0011 */
[----:B------:R-:W2:Y:S08]  /*a130*/  LDC R21, c[0x0][0x144] ;  /* 0x00005100ff157b82 */ /* 0x000eb00000000800 */
[----:B------:R-:W3:Y:S08]  /*a140*/  LDC R0, c[0x0][0x630] ;  /* 0x00018c00ff007b82 */ /* 0x000ef00000000800 */
[----:B------:R-:W4:Y:S01]  /*a150*/  LDC.64 R14, c[0x0][0x620] ;  /* 0x00018800ff0e7b82 */ /* 0x000f220000000a00 */
[----:B0-----:R-:W-:-:S04]  /*a160*/  ISETP.NE.U32.AND P0, PT, R10, RZ, PT ;  /* 0x000000ff0a00720c */ /* 0x001fc80003f05070 */
[----:B------:R-:W-:Y:S02]  /*a170*/  ISETP.NE.AND.EX P0, PT, R11, RZ, PT, P0 ;  /* 0x000000ff0b00720c */ /* 0x000fe40003f05300 */
[----:B------:R-:W-:-:S05]  /*a180*/  I2FP.F32.U32 R3, R12 ;  /* 0x0000000c00037245 */ /* 0x000fca0000201000 */
[----:B------:R-:W-:-:S04]  /*a190*/  FMUL R3, R3, UR4 ;  /* 0x0000000403037c20 */ /* 0x000fc80008400000 */
[----:B------:R0:W0:Y:S02]  /*a1a0*/  F2I.U32.TRUNC.NTZ R20, R3 ;  /* 0x0000000300147305 */ /* 0x000024000020f000 */
[----:B-123--:R-:W-:Y:S05]  /*a1b0*/  @!P0 BRA `(.L_x_288) ;  /* 0x0000000000288947 */ /* 0x00efea0003800000 */
[----:B0-----:R-:W0:Y:S02]  /*a1c0*/  LDC R3, c[0x0][0x634] ;  /* 0x00018d00ff037b82 */ /* 0x001e240000000800 */
        /* <DEDUP_REMOVED lines=9> */
.L_x_288:
[----:B------:R-:W1:Y:S01]  /*a260*/  LDC.64 R28, c[0x0][0x640] ;  /* 0x00019000ff1c7b82 */ /* 0x000e620000000a00 */
[-CC-:B------:R-:W-:Y:S01]  /*a270*/  SHF.R.U64 R23, R8, R0.reuse, R9.reuse ;  /* 0x0000000008177219 */ /* 0x180fe20000001209 */
[----:B0-----:R-:W-:Y:S01]  /*a280*/  IMAD.MOV R20, RZ, RZ, -R20 ;  /* 0x000000ffff147224 */ /* 0x001fe200078e0a14 */
[----:B------:R-:W-:Y:S01]  /*a290*/  SHF.R.U32.HI R0, RZ, R0, R9 ;  /* 0x00000000ff007219 */ /* 0x000fe20000011609 */
[----:B------:R-:W-:Y:S01]  /*a2a0*/  ULDC UR4, c[0x0][0x154] ;  /* 0x0000550000047ab9 */ /* 0x000fe20000000800 */
[----:B------:R-:W-:Y:S01]  /*a2b0*/  IADD3 R3, P0, RZ, -R23, RZ ;  /* 0x80000017ff037210 */ /* 0x000fe20007f1e0ff */
[----:B------:R-:W-:Y:S02]  /*a2c0*/  IMAD R21, R21, R20, R12 ;  /* 0x0000001415157224 */ /* 0x000fe400078e020c */
[----:B------:R-:W0:Y:S01]  /*a2d0*/  LDC R6, c[0x0][0x618] ;  /* 0x00018600ff067b82 */ /* 0x000e220000000800 */
[----:B------:R-:W-:Y:S02]  /*a2e0*/  IMAD.MOV.U32 R7, RZ, RZ, 0x1 ;  /* 0x00000001ff077424 */ /* 0x000fe400078e00ff */
[----:B------:R-:W-:-:S04]  /*a2f0*/  IMAD.X R5, RZ, RZ, ~R0, P0 ;  /* 0x000000ffff057224 */ /* 0x000fc800000e0e00 */
[-C--:B----4-:R-:W-:Y:S01]  /*a300*/  IMAD R0, R5, R14.reuse, RZ ;  /* 0x0000000e05007224 */ /* 0x090fe200078e02ff */
[----:B------:R-:W2:Y:S01]  /*a310*/  LDC R8, c[0x0][0x608] ;  /* 0x00018200ff087b82 */ /* 0x000ea20000000800 */
[----:B------:R-:W-:-:S04]  /*a320*/  IMAD.WIDE.U32 R4, R3, R14, R16 ;  /* 0x0000000e03047225 */ /* 0x000fc800078e0010 */
[----:B------:R-:W-:Y:S01]  /*a330*/  IMAD R3, R3, R15, R0 ;  /* 0x0000000f03037224 */ /* 0x000fe200078e0200 */
[----:B------:R-:W-:Y:S02]  /*a340*/  I2FP.F32.U32 R0, R24 ;  /* 0x0000001800007245 */ /* 0x000fe40000201000 */
[----:B------:R-:W3:Y:S01]  /*a350*/  LDC R26, c[0x0][0x658] ;  /* 0x00019600ff1a7b82 */ /* 0x000ee20000000800 */
[----:B------:R-:W-:Y:S01]  /*a360*/  IMAD.IADD R3, R5, 0x1, R3 ;  /* 0x0000000105037824 */ /* 0x000fe200078e0203 */
[----:B-1----:R-:W-:Y:S01]  /*a370*/  ISETP.NE.U32.AND P0, PT, R28, RZ, PT ;  /* 0x000000ff1c00720c */ /* 0x002fe20003f05070 */
[----:B------:R-:W-:Y:S01]  /*a380*/  FMUL R0, R0, UR4 ;  /* 0x0000000400007c20 */ /* 0x000fe20008400000 */
[----:B------:R-:W-:Y:S02]  /*a390*/  IMAD.MOV.U32 R5, RZ, RZ, -0x1 ;  /* 0xffffffffff057424 */ /* 0x000fe400078e00ff */
[----:B------:R-:W-:Y:S01]  /*a3a0*/  ISETP.NE.AND.EX P0, PT, R29, RZ, PT, P0 ;  /* 0x000000ff1d00720c */ /* 0x000fe20003f05300 */
[----:B------:R1:W4:Y:S01]  /*a3b0*/  F2I.U32.TRUNC.NTZ R13, R0 ;  /* 0x00000000000d7305 */ /* 0x000322000020f000 */
[----:B------:R-:W1:Y:S01]  /*a3c0*/  LDC R15, c[0x0][0x148] ;  /* 0x00005200ff0f7b82 */ /* 0x000e620000000800 */
[----:B0-----:R-:W-:-:S02]  /*a3d0*/  SHF.R.U64 R12, R4, R6, R3 ;  /* 0x00000006040c7219 */ /* 0x001fc40000001203 */
[----:B------:R-:W-:-:S05]  /*a3e0*/  SHF.R.U32.HI R3, RZ, R6, R3 ;  /* 0x00000006ff037219 */ /* 0x000fca0000011603 */
[----:B------:R-:W0:Y:S01]  /*a3f0*/  LDC R20, c[0x0][0x600] ;  /* 0x00018000ff147b82 */ /* 0x000e220000000800 */
[-CC-:B--2---:R-:W-:Y:S02]  /*a400*/  SHF.R.U64 R10, R12, R8.reuse, R3.reuse ;  /* 0x000000080c0a7219 */ /* 0x184fe40000001203 */
[----:B------:R-:W-:-:S05]  /*a410*/  SHF.R.U32.HI R3, RZ, R8, R3 ;  /* 0x00000008ff037219 */ /* 0x000fca0000011603 */
[----:B------:R-:W2:Y:S01]  /*a420*/  LDC R27, c[0x0][0x648] ;  /* 0x00019200ff1b7b82 */ /* 0x000ea20000000800 */
[-C--:B---3--:R-:W-:Y:S02]  /*a430*/  SHF.L.U32 R4, R5, R26.reuse, RZ ;  /* 0x0000001a05047219 */ /* 0x088fe400000006ff */
[--C-:B------:R-:W-:Y:S02]  /*a440*/  SHF.R.U64 R14, R10, R26, R3.reuse ;  /* 0x0000001a0a0e7219 */ /* 0x100fe40000001203 */
[----:B------:R-:W-:Y:S02]  /*a450*/  LOP3.LUT R25, RZ, R4, RZ, 0x33, !PT ;  /* 0x00000004ff197212 */ /* 0x000fe400078e33ff */
[-C--:B------:R-:W-:Y:S01]  /*a460*/  SHF.R.U32.HI R5, RZ, R26.reuse, R3 ;  /* 0x0000001aff057219 */ /* 0x080fe20000011603 */
[----:B------:R-:W3:Y:S01]  /*a470*/  LDC R30, c[0x0][0x638] ;  /* 0x00018e00ff1e7b82 */ /* 0x000ee20000000800 */
[----:B------:R-:W-:Y:S01]  /*a480*/  SHF.L.U32 R154, R7, R26, RZ ;  /* 0x0000001a079a7219 */ /* 0x000fe200000006ff */
[----:B------:R-:W-:-:S06]  /*a490*/  IMAD.MOV.U32 R4, RZ, RZ, R14 ;  /* 0x000000ffff047224 */ /* 0x000fcc00078e000e */
[----:B------:R-:W0:Y:S01]  /*a4a0*/  LDC R31, c[0x0][0x610] ;  /* 0x00018400ff1f7b82 */ /* 0x000e220000000800 */
[----:B----4-:R-:W-:Y:S05]  /*a4b0*/  @!P0 BRA `(.L_x_289) ;  /* 0x0000000000288947 */ /* 0x010fea0003800000 */
        /* <DEDUP_REMOVED lines=10> */
.L_x_289:
[----:B------:R-:W-:Y:S01]  /*a560*/  ISETP.NE.AND P0, PT, R2, 0x1, PT ;  /* 0x000000010200780c */ /* 0x000fe20003f05270 */
[----:B0-----:R-:W-:Y:S01]  /*a570*/  VIADD R7, R20, 0xffffffff ;  /* 0xffffffff14077836 */ /* 0x001fe20000000000 */
[----:B-12---:R-:W-:Y:S01]  /*a580*/  SHF.R.U64 R0, R4, R27, R5 ;  /* 0x0000001b04007219 */ /* 0x006fe20000001205 */
[----:B------:R-:W-:Y:S01]  /*a590*/  IMAD.MOV R13, RZ, RZ, -R13 ;  /* 0x000000ffff0d7224 */ /* 0x000fe200078e0a0d */
[----:B------:R-:W-:Y:S01]  /*a5a0*/  LOP3.LUT R5, R10, R25, RZ, 0xc0, !PT ;  /* 0x000000190a057212 */ /* 0x000fe200078ec0ff */
[----:B------:R-:W-:Y:S02]  /*a5b0*/  IMAD.MOV.U32 R4, RZ, RZ, 0x1 ;  /* 0x00000001ff047424 */ /* 0x000fe400078e00ff */
[----:B------:R-:W-:Y:S02]  /*a5c0*/  IMAD.MOV R3, RZ, RZ, -R0 ;  /* 0x000000ffff037224 */ /* 0x000fe400078e0a00 */
[----:B------:R-:W-:Y:S01]  /*a5d0*/  IMAD R154, R154, R0, R5 ;  /* 0x000000009a9a7224 */ /* 0x000fe200078e0205 */
[----:B------:R-:W-:Y:S01]  /*a5e0*/  LOP3.LUT R5, R12, R7, RZ, 0xc0, !PT ;  /* 0x000000070c057212 */ /* 0x000fe200078ec0ff */
[----:B---3--:R-:W-:-:S02]  /*a5f0*/  IMAD R0, R3, R30, R14 ;  /* 0x0000001e03007224 */ /* 0x008fc400078e020e */
[----:B------:R-:W-:Y:S02]  /*a600*/  @P0 IMAD R21, R15, R13, R24 ;  /* 0x0000000d0f150224 */ /* 0x000fe400078e0218 */
[----:B------:R-:W-:Y:S01]  /*a610*/  IMAD R3, R0, R20, R5 ;  /* 0x0000001400037224 */ /* 0x000fe200078e0205 */
[----:B------:R-:W-:Y:S01]  /*a620*/  PRMT R0, R4, 0x7610, R0 ;  /* 0x0000761004007816 */ /* 0x000fe20000000000 */
[----:B------:R-:W-:-:S05]  /*a630*/  IMAD R154, R154, R31, R21 ;  /* 0x0000001f9a9a7224 */ /* 0x000fca00078e0215 */
[----:B------:R-:W-:Y:S02]  /*a640*/  SEL R153, R3, R154, !P0 ;  /* 0x0000009a03997207 */ /* 0x000fe40004000000 */
[----:B------:R-:W-:-:S07]  /*a650*/  SEL R154, R154, R3, !P0 ;  /* 0x000000039a9a7207 */ /* 0x000fce0004000000 */
.L_x_287:
[----:B------:R-:W-:-:S13]  /*a660*/  LOP3.LUT P0, RZ, R0, 0xff, RZ, 0xc0, !PT ;  /* 0x000000ff00ff7812 */ /* 0x000fda000780c0ff */
[----:B------:R-:W-:Y:S05]  /*a670*/  @P0 BRA `(.L_x_290) ;  /* 0xffffff6800d00947 */ /* 0x000fea000383ffff */
[----:B------:R-:W-:Y:S05]  /*a680*/  EXIT ;  /* 0x000000000000794d */ /* 0x000fea0003800000 */
.L_x_7:
[----:B0-----:R-:W-:Y:S01]  /*a690*/  ULDC.64 UR4, c[0x0][0x650] ;  /* 0x0001940000047ab9 */ /* 0x001fe20000000a00 */
        /* <DEDUP_REMOVED lines=25> */
.L_x_292:
[----:B------:R-:W0:Y:S01]  /*a830*/  LDC.64 R28, c[0x0][0x640] ;  /* 0x00019000ff1c7b82 */ /* 0x000e220000000a00 */
[-CC-:B------:R-:W-:Y:S01]  /*a840*/  SHF.R.U64 R21, R12, R6.reuse, R13.reuse ;  /* 0x000000060c157219 */ /* 0x180fe2000000120d */
[----:B------:R-:W-:Y:S01]  /*a850*/  IMAD.MOV.U32 R30, RZ, RZ, 0x1 ;  /* 0x00000001ff1e7424 */ /* 0x000fe200078e00ff */
[----:B------:R-:W-:Y:S02]  /*a860*/  SHF.R.U32.HI R6, RZ, R6, R13 ;  /* 0x00000006ff067219 */ /* 0x000fe4000001160d */
        /* <DEDUP_REMOVED lines=8> */
[----:B------:R-:W-:Y:S01]  /*a8f0*/  IMAD.IADD R9, R9, 0x1, R11 ;  /* 0x0000000109097824 */ /* 0x000fe200078e020b */
[----:B0-----:R-:W-:-:S04]  /*a900*/  ISETP.NE.U32.AND P0, PT, R28, RZ, PT ;  /* 0x000000ff1c00720c */ /* 0x001fc80003f05070 */
[----:B------:R-:W-:Y:S02]  /*a910*/  ISETP.NE.AND.EX P0, PT, R29, RZ, PT, P0 ;  /* 0x000000ff1d00720c */ /* 0x000fe40003f05300 */
[----:B------:R-:W0:Y:S01]  /*a920*/  LDC R22, c[0x0][0x600] ;  /* 0x00018000ff167b82 */ /* 0x000e220000000800 */
[-CC-:B-1----:R-:W-:Y:S01]  /*a930*/  SHF.R.U64 R14, R8, R10.reuse, R9.reuse ;  /* 0x0000000a080e7219 */ /* 0x182fe20000001209 */
[----:B------:R-:W-:Y:S01]  /*a940*/  IMAD.MOV.U32 R8, RZ, RZ, -0x1 ;  /* 0xffffffffff087424 */ /* 0x000fe200078e00ff */
[----:B------:R-:W-:-:S05]  /*a950*/  SHF.R.U32.HI R9, RZ, R10, R9 ;  /* 0x0000000aff097219 */ /* 0x000fca0000011609 */
[----:B------:R-:W1:Y:S01]  /*a960*/  LDC R24, c[0x0][0x648] ;  /* 0x00019200ff187b82 */ /* 0x000e620000000800 */
[-CC-:B--2---:R-:W-:Y:S02]  /*a970*/  SHF.R.U64 R23, R14, R12.reuse, R9.reuse ;  /* 0x0000000c0e177219 */ /* 0x184fe40000001209 */
[----:B------:R-:W-:-:S05]  /*a980*/  SHF.R.U32.HI R6, RZ, R12, R9 ;  /* 0x0000000cff067219 */ /* 0x000fca0000011609 */
[----:B------:R-:W2:Y:S01]  /*a990*/  LDC R26, c[0x0][0x638] ;  /* 0x00018e00ff1a7b82 */ /* 0x000ea20000000800 */
[-C--:B---3--:R-:W-:Y:S02]  /*a9a0*/  SHF.L.U32 R8, R8, R27.reuse, RZ ;  /* 0x0000001b08087219 */ /* 0x088fe400000006ff */
[-CC-:B------:R-:W-:Y:S02]  /*a9b0*/  SHF.R.U64 R25, R23, R27.reuse, R6.reuse ;  /* 0x0000001b17197219 */ /* 0x180fe40000001206 */
[----:B------:R-:W-:Y:S02]  /*a9c0*/  LOP3.LUT R32, RZ, R8, RZ, 0x33, !PT ;  /* 0x00000008ff207212 */ /* 0x000fe400078e33ff */
[----:B------:R-:W-:Y:S01]  /*a9d0*/  SHF.R.U32.HI R9, RZ, R27, R6 ;  /* 0x0000001bff097219 */ /* 0x000fe20000011606 */
[----:B------:R-:W3:Y:S01]  /*a9e0*/  LDC R31, c[0x0][0x610] ;  /* 0x00018400ff1f7b82 */ /* 0x000ee20000000800 */
[----:B------:R-:W-:Y:S01]  /*a9f0*/  IMAD.MOV.U32 R8, RZ, RZ, R25 ;  /* 0x000000ffff087224 */ /* 0x000fe200078e0019 */
[----:B------:R-:W-:Y:S06]  /*aa00*/  @!P0 BRA `(.L_x_293) ;  /* 0x0000000000288947 */ /* 0x000fec0003800000 */
        /* <DEDUP_REMOVED lines=10> */
.L_x_293:
[----:B------:R-:W-:Y:S01]  /*aab0*/  ISETP.NE.AND P0, PT, R2, 0x1, PT ;  /* 0x000000010200780c */ /* 0x000fe20003f05270 */
[----:B------:R-:W-:Y:S01]  /*aac0*/  IMAD.MOV.U32 R13, RZ, RZ, R21 ;  /* 0x000000ffff0d7224 */ /* 0x000fe200078e0015 */
[----:B-1----:R-:W-:Y:S01]  /*aad0*/  SHF.R.U64 R6, R8, R24, R9 ;  /* 0x0000001808067219 */ /* 0x002fe20000001209 */
[----:B0-----:R-:W-:Y:S01]  /*aae0*/  VIADD R9, R22, 0xffffffff ;  /* 0xffffffff16097836 */ /* 0x001fe20000000000 */
[----:B------:R-:W-:Y:S02]  /*aaf0*/  SHF.L.U32 R30, R30, R27, RZ ;  /* 0x0000001b1e1e7219 */ /* 0x000fe400000006ff */
[----:B------:R-:W-:Y:S01]  /*ab00*/  LOP3.LUT R5, R23, R32, RZ, 0xc0, !PT ;  /* 0x0000002017057212 */ /* 0x000fe200078ec0ff */
[----:B------:R-:W-:-:S04]  /*ab10*/  IMAD.MOV R8, RZ, RZ, -R6 ;  /* 0x000000ffff087224 */ /* 0x000fc800078e0a06 */
[----:B------:R-:W-:Y:S01]  /*ab20*/  IMAD R6, R30, R6, R5 ;  /* 0x000000061e067224 */ /* 0x000fe200078e0205 */
[----:B------:R-:W-:Y:S01]  /*ab30*/  LOP3.LUT R5, R14, R9, RZ, 0xc0, !PT ;  /* 0x000000090e057212 */ /* 0x000fe200078ec0ff */
[----:B------:R-:W-:Y:S02]  /*ab40*/  @P0 IMAD R3, R7, R20, R4 ;  /* 0x0000001407030224 */ /* 0x000fe400078e0204 */
[----:B--2---:R-:W-:Y:S02]  /*ab50*/  IMAD R4, R8, R26, R25 ;  /* 0x0000001a08047224 */ /* 0x004fe400078e0219 */
[----:B---3--:R-:W-:Y:S02]  /*ab60*/  IMAD R3, R6, R31, R3 ;  /* 0x0000001f06037224 */ /* 0x008fe400078e0203 */
[----:B------:R-:W-:Y:S02]  /*ab70*/  IMAD R4, R4, R22, R5 ;  /* 0x0000001604047224 */ /* 0x000fe400078e0205 */
[----:B------:R-:W-:-:S03]  /*ab80*/  IMAD.MOV.U32 R8, RZ, RZ, 0x1 ;  /* 0x00000001ff087424 */ /* 0x000fc600078e00ff */
[----:B------:R-:W-:Y:S02]  /*ab90*/  SEL R6, R4, R3, !P0 ;  /* 0x0000000304067207 */ /* 0x000fe40004000000 */
[----:B------:R-:W-:-:S07]  /*aba0*/  SEL R12, R3, R4, !P0 ;  /* 0x00000004030c7207 */ /* 0x000fce0004000000 */
.L_x_291:
[----:B------:R-:W-:-:S08]  /*abb0*/  NOP ;  /* 0x0000000000007918 */ /* 0x000fd00000000000 */
[----:B------:R-:W0:-:S00]  /*abc0*/  USETMAXREG.DEALLOC.CTAPOOL 0x28 ;  /* 0x00000028000079c8 */ /* 0x000e0000080e0500 */
[----:B0-----:R-:W-:-:S13]  /*abd0*/  ISETP.NE.AND P0, PT, R0, RZ, PT ;  /* 0x000000ff0000720c */ /* 0x001fda0003f05270 */
[----:B------:R-:W-:Y:S05]  /*abe0*/  @P0 EXIT ;  /* 0x000000000000094d */ /* 0x000fea0003800000 */
[----:B------:R-:W-:Y:S01]  /*abf0*/  LOP3.LUT P0, RZ, R8, 0xff, RZ, 0xc0, !PT ;  /* 0x000000ff08ff7812 */ /* 0x000fe2000780c0ff */
[----:B------:R-:W-:Y:S02]  /*ac00*/  IMAD.MOV.U32 R10, RZ, RZ, 0x1 ;  /* 0x00000001ff0a7424 */ /* 0x000fe400078e00ff */
[----:B------:R-:W-:-:S10]  /*ac10*/  IMAD.MOV.U32 R9, RZ, RZ, RZ ;  /* 0x000000ffff097224 */ /* 0x000fd400078e00ff */
[----:B------:R-:W-:Y:S05]  /*ac20*/  @!P0 BRA `(.L_x_294) ;  /* 0x0000000c00b48947 */ /* 0x000fea0003800000 */
[----:B------:R-:W0:Y:S01]  /*ac30*/  LDC R0, c[0x0][0x28c] ;  /* 0x0000a300ff007b82 */ /* 0x000e220000000800 */
[----:B------:R-:W-:Y:S01]  /*ac40*/  ULDC UR5, c[0x0][0x658] ;  /* 0x0001960000057ab9 */ /* 0x000fe20000000800 */
[----:B------:R-:W-:Y:S01]  /*ac50*/  UMOV UR11, 0xffffffff ;  /* 0xffffffff000b7882 */ /* 0x000fe20000000000 */
[----:B------:R-:W-:Y:S01]  /*ac60*/  UMOV UR14, 0x1 ;  /* 0x00000001000e7882 */ /* 0x000fe20000000000 */
[----:B------:R-:W-:Y:S01]  /*ac70*/  USHF.L.U32 UR11, UR11, UR5, URZ ;  /* 0x000000050b0b7299 */ /* 0x000fe2000800063f */
[----:B------:R-:W-:Y:S01]  /*ac80*/  BSSY B0, `(.L_x_294) ;  /* 0x00000e7000007945 */ /* 0x000fe20003800000 */
[----:B------:R-:W-:Y:S01]  /*ac90*/  ULDC UR9, c[0x0][0xc] ;  /* 0x0000030000097ab9 */ /* 0x000fe20000000800 */
[----:B------:R-:W-:Y:S01]  /*aca0*/  ULDC UR12, c[0x0][0x10] ;  /* 0x00000400000c7ab9 */ /* 0x000fe20000000800 */
[----:B------:R-:W1:Y:S01]  /*acb0*/  S2UR UR8, SR_CgaCtaId ;  /* 0x00000000000879c3 */ /* 0x000e620000008800 */
[----:B------:R-:W-:Y:S01]  /*acc0*/  ULOP3.LUT UR13, URZ, UR11, URZ, 0x33, !UPT ;  /* 0x0000000b3f0d7292 */ /* 0x000fe2000f8e333f */
[----:B------:R-:W-:Y:S01]  /*acd0*/  LOP3.LUT R11, R19, 0x2, RZ, 0xfc, !PT ;  /* 0x00000002130b7812 */ /* 0x000fe200078efcff */
[----:B------:R-:W-:Y:S01]  /*ace0*/  IMAD.MOV.U32 R10, RZ, RZ, 0x1 ;  /* 0x00000001ff0a7424 */ /* 0x000fe200078e00ff */
[----:B------:R-:W-:Y:S01]  /*acf0*/  ULDC UR4, c[0x0][0x600] ;  /* 0x0001800000047ab9 */ /* 0x000fe20000000800 */
[----:B------:R-:W-:Y:S01]  /*ad00*/  IMAD.MOV.U32 R9, RZ, RZ, RZ ;  /* 0x000000ffff097224 */ /* 0x000fe200078e00ff */
[----:B------:R-:W-:Y:S01]  /*ad10*/  UMOV UR30, 0x5 ;  /* 0x00000005001e7882 */ /* 0x000fe20000000000 */
[----:B------:R-:W-:-:S02]  /*ad20*/  UIADD3 UR4, UR4, -0x1, URZ ;  /* 0xffffffff04047890 */ /* 0x000fc4000fffe03f */
[----:B------:R-:W-:Y:S01]  /*ad30*/  USHF.L.U32 UR5, UR14, UR5, URZ ;  /* 0x000000050e057299 */ /* 0x000fe2000800063f */
[----:B------:R-:W-:Y:S01]  /*ad40*/  ULDC.64 UR40, c[0x0][0x198] ;  /* 0x0000660000287ab9 */ /* 0x000fe20000000a00 */
[----:B0-----:R-:W-:-:S05]  /*ad50*/  VIADD R0, R0, 0x7f ;  /* 0x0000007f00007836 */ /* 0x001fca0000000000 */
[----:B------:R-:W-:Y:S01]  /*ad60*/  SHF.R.S32.HI R3, RZ, 0x1f, R0 ;  /* 0x0000001fff037819 */ /* 0x000fe20000011400 */
[----:B-1----:R-:W-:-:S03]  /*ad70*/  ULOP3.LUT UR10, UR8, 0x1, URZ, 0xc0, !UPT ;  /* 0x00000001080a7892 */ /* 0x002fc6000f8ec03f */
[----:B------:R-:W-:Y:S01]  /*ad80*/  LEA.HI R3, R3, R0, RZ, 0x7 ;  /* 0x0000000003037211 */ /* 0x000fe200078f38ff */
[----:B------:R-:W-:Y:S01]  /*ad90*/  USHF.R.U32.HI UR37, URZ, 0x1, UR8 ;  /* 0x000000013f257899 */ /* 0x000fe20008011608 */
[----:B------:R-:W-:Y:S01]  /*ada0*/  IMAD.MOV.U32 R0, RZ, RZ, 0x1 ;  /* 0x00000001ff007424 */ /* 0x000fe200078e00ff */
[----:B------:R-:W-:Y:S01]  /*adb0*/  USHF.L.U32 UR6, UR8, 0x7, URZ ;  /* 0x0000000708067899 */ /* 0x000fe2000800063f */
[--C-:B------:R-:W-:Y:S01]  /*adc0*/  SHF.R.S32.HI R8, RZ, 0x7, R3.reuse ;  /* 0x00000007ff087819 */ /* 0x100fe20000011403 */
[----:B------:R-:W-:Y:S02]  /*add0*/  USHF.L.U32 UR7, UR8, 0xd, URZ ;  /* 0x0000000d08077899 */ /* 0x000fe4000800063f */
[----:B------:R-:W-:Y:S01]  /*ade0*/  ULOP3.LUT UR8, UR8, 0xfffffffe, URZ, 0xc0, !UPT ;  /* 0xfffffffe08087892 */ /* 0x000fe2000f8ec03f */
[----:B------:R-:W-:Y:S01]  /*adf0*/  PRMT R3, R0, 0x7610, R3 ;  /* 0x0000761000037816 */ /* 0x000fe20000000003 */
[----:B------:R-:W-:Y:S01]  /*ae00*/  UISETP.GT.U32.AND UP0, UPT, UR10, 0xffff, UPT ;  /* 0x0000ffff0a00788c */ /* 0x000fe2000bf04070 */
[----:B------:R-:W-:Y:S01]  /*ae10*/  VIADD R0, R8, 0x1 ;  /* 0x0000000108007836 */ /* 0x000fe20000000000 */
[----:B------:R-:W-:-:S02]  /*ae20*/  USHF.L.U32 UR21, UR14, UR8, URZ ;  /* 0x000000080e157299 */ /* 0x000fc4000800063f */
[----:B------:R-:W-:Y:S02]  /*ae30*/  ULOP3.LUT UR11, UR8, 0x1, URZ, 0xfc, !UPT ;  /* 0x00000001080b7892 */ /* 0x000fe4000f8efc3f */
[----:B------:R-:W-:Y:S02]  /*ae40*/  UIMAD.WIDE.U32 UR8, UR9, UR12, URZ ;  /* 0x0000000c090872a5 */ /* 0x000fe4000f8e003f */
[----:B------:R-:W-:Y:S01]  /*ae50*/  USEL UR10, UR10, 0xffff, !UP0 ;  /* 0x0000ffff0a0a7887 */ /* 0x000fe2000c000000 */
[----:B------:R-:W-:Y:S01]  /*ae60*/  ULDC UR12, c[0x0][0x14] ;  /* 0x00000500000c7ab9 */ /* 0x000fe20000000800 */
[----:B------:R-:W-:Y:S02]  /*ae70*/  USHF.L.U32 UR11, UR14, UR11, URZ ;  /* 0x0000000b0e0b7299 */ /* 0x000fe4000800063f */
[----:B------:R-:W-:Y:S02]  /*ae80*/  UIMAD.WIDE.U32 UR38, UR8, UR12, URZ ;  /* 0x0000000c082672a5 */ /* 0x000fe4000f8e003f */
[----:B------:R-:W-:-:S02]  /*ae90*/  UIMAD UR29, UR9, UR12, URZ ;  /* 0x0000000c091d72a4 */ /* 0x000fc4000f8e023f */
[----:B------:R-:W-:Y:S02]  /*aea0*/  ULOP3.LUT UR10, UR10, 0xffff, URZ, 0xc0, !UPT ;  /* 0x0000ffff0a0a7892 */ /* 0x000fe4000f8ec03f */
[----:B------:R-:W-:Y:S02]  /*aeb0*/  ULOP3.LUT UR6, UR6, 0x80, URZ, 0xc0, !UPT ;  /* 0x0000008006067892 */ /* 0x000fe4000f8ec03f */
[----:B------:R-:W-:Y:S02]  /*aec0*/  ULOP3.LUT UR7, UR7, 0x2000, URZ, 0xc0, !UPT ;  /* 0x0000200007077892 */ /* 0x000fe4000f8ec03f */
[----:B------:R-:W-:Y:S02]  /*aed0*/  ULOP3.LUT UR21, UR21, UR11, URZ, 0xfc, !UPT ;  /* 0x0000000b15157292 */ /* 0x000fe4000f8efc3f */
[----:B------:R-:W-:Y:S02]  /*aee0*/  UIADD3 UR29, UR39, UR29, URZ ;  /* 0x0000001d271d7290 */ /* 0x000fe4000fffe03f */
[----:B------:R-:W-:-:S12]  /*aef0*/  USHF.L.U32 UR30, UR30, UR10, URZ ;  /* 0x0000000a1e1e7299 */ /* 0x000fd8000800063f */
.L_x_305:
[----:B------:R-:W-:-:S03]  /*af00*/  UMOV UR8, 0xffffffff ;  /* 0xffffffff00087882 */ /* 0x000fc60000000000 */
[----:B------:R-:W-:Y:S05]  /*af10*/  BRA.DIV UR8, `(.L_x_295) ;  /* 0x0000000e08987947 */ /* 0x000fea000b800000 */
[----:B------:R-:W-:-:S13]  /*af20*/  ELECT P6, URZ, PT ;  /* 0x00000000003f782f */ /* 0x000fda00038c0000 */
.L_x_314:
[----:B------:R-:W0:Y:S01]  /*af30*/  LDC R4, c[0x0][0x28c] ;  /* 0x0000a300ff047b82 */ /* 0x000e220000000800 */
[----:B------:R-:W-:Y:S01]  /*af40*/  BSSY B1, `(.L_x_296) ;  /* 0x0000048000017945 */ /* 0x000fe20003800000 */
[----:B0-----:R-:W-:-:S13]  /*af50*/  ISETP.LT.OR P6, PT, R4, 0x1, !P6 ;  /* 0x000000010400780c */ /* 0x001fda00077c1670 */
[----:B------:R-:W-:Y:S05]  /*af60*/  @P6 BRA `(.L_x_297) ;  /* 0x0000000400146947 */ /* 0x000fea0003800000 */
[----:B------:R-:W-:Y:S01]  /*af70*/  LEA R12, R12, UR37, 0x1 ;  /* 0x000000250c0c7c11 */ /* 0x000fe2000f8e08ff */
[----:B------:R-:W-:Y:S01]  /*af80*/  IMAD.MOV.U32 R22, RZ, RZ, RZ ;  /* 0x000000ffff167224 */ /* 0x000fe200078e00ff */
[----:B------:R-:W-:Y:S01]  /*af90*/  LEA R15, R6, UR6, 0x8 ;  /* 0x00000006060f7c11 */ /* 0x000fe2000f8e40ff */
[----:B------:R-:W-:Y:S02]  /*afa0*/  IMAD.MOV.U32 R4, RZ, RZ, R0 ;  /* 0x000000ffff047224 */ /* 0x000fe400078e0000 */
[----:B------:R-:W-:Y:S02]  /*afb0*/  IMAD.MOV.U32 R5, RZ, RZ, R10 ;  /* 0x000000ffff057224 */ /* 0x000fe400078e000a */
[----:B------:R-:W-:Y:S02]  /*afc0*/  IMAD.MOV.U32 R6, RZ, RZ, R9 ;  /* 0x000000ffff067224 */ /* 0x000fe400078e0009 */
[----:B------:R-:W-:-:S07]  /*afd0*/  IMAD.SHL.U32 R14, R12, 0x40, RZ ;  /* 0x000000400c0e7824 */ /* 0x000fce00078e00ff */
.L_x_300:
[----:B------:R-:W0:Y:S01]  /*afe0*/  S2R R12, SR_CgaCtaId ;  /* 0x00000000000c7919 */ /* 0x000e220000008800 */
[----:B------:R-:W-:Y:S02]  /*aff0*/  MOV R7, 0x400 ;  /* 0x0000040000077802 */ /* 0x000fe40000000f00 */
[----:B------:R-:W-:Y:S02]  /*b000*/  LOP3.LUT P1, RZ, R18, 0x7f, RZ, 0xc0, !PT ;  /* 0x0000007f12ff7812 */ /* 0x000fe4000782c0ff */
[----:B0-----:R-:W-:Y:S02]  /*b010*/  LEA R21, R12, R7, 0x18 ;  /* 0x000000070c157211 */ /* 0x001fe400078ec0ff */
[----:B------:R-:W-:-:S09]  /*b020*/  SHF.L.U32 R7, R5, 0x1f, RZ ;  /* 0x0000001f05077819 */ /* 0x000fd200000006ff */
[----:B------:R-:W0:Y:S01]  /*b030*/  @!P1 LDC R12, c[0x0][0x500] ;  /* 0x00014000ff0c9b82 */ /* 0x000e220000000800 */
[----:B------:R-:W-:-:S04]  /*b040*/  IMAD R20, R6, 0x8, R21 ;  /* 0x0000000806147824 */ /* 0x000fc800078e0215 */
[----:B------:R-:W1:Y:S02]  /*b050*/  SYNCS.PHASECHK.TRANS64.TRYWAIT P0, [R20+URZ+0x10], R7 ;  /* 0x00001007140075a7 */ /* 0x000e64000800017f */
[----:B-1----:R-:W-:Y:S05]  /*b060*/  @!P0 BRA `(.L_x_298) ;  /* 0x0000000c00648947 */ /* 0x002fea0003800000 */
.L_x_315:
[----:B-1----:R-:W-:Y:S01]  /*b070*/  PRMT R7, R11, 0x9910, RZ ;  /* 0x000099100b077816 */ /* 0x002fe200000000ff */
[----:B0-----:R0:W-:Y:S03]  /*b080*/  @!P1 SYNCS.ARRIVE.TRANS64 RZ, [R20+URZ], R12 ;  /* 0x0000000c14ff99a7 */ /* 0x0011e6000800003f */
[----:B------:R-:W-:-:S13]  /*b090*/  ISETP.NE.AND P0, PT, R7, 0x2, PT ;  /* 0x000000020700780c */ /* 0x000fda0003f05270 */
[----:B0-----:R-:W-:Y:S05]  /*b0a0*/  @P0 BRA `(.L_x_299) ;  /* 0x0000000000040947 */ /* 0x001fea0003800000 */
[----:B------:R-:W-:Y:S01]  /*b0b0*/  BPT.TRAP 0x1 ;  /* 0x000000040000795c */ /* 0x000fe20000300000 */
.L_x_299:
[----:B------:R-:W-:Y:S01]  /*b0c0*/  LEA R7, R6, UR37, 0x2 ;  /* 0x0000002506077c11 */ /* 0x000fe2000f8e10ff */
[----:B------:R-:W-:Y:S01]  /*b0d0*/  VIADD R4, R4, 0xffffffff ;  /* 0xffffffff04047836 */ /* 0x000fe20000000000 */
[----:B------:R-:W-:Y:S01]  /*b0e0*/  LEA R12, R6, UR7, 0xf ;  /* 0x00000007060c7c11 */ /* 0x000fe2000f8e78ff */
[----:B------:R-:W-:Y:S01]  /*b0f0*/  UIADD3 UR14, UP0, UR40, 0xf0, URZ ;  /* 0x000000f0280e7890 */ /* 0x000fe2000ff1e03f */
[----:B------:R-:W-:Y:S01]  /*b100*/  R2UR UR34, R22 ;  /* 0x00000000162272ca */ /* 0x000fe200000e0000 */
[----:B------:R-:W-:Y:S01]  /*b110*/  IMAD.SHL.U32 R7, R7, 0x1000, RZ ;  /* 0x0000100007077824 */ /* 0x000fe200078e00ff */
[----:B------:R-:W-:Y:S01]  /*b120*/  R2UR UR33, R20 ;  /* 0x00000000142172ca */ /* 0x000fe200000e0000 */
[--C-:B------:R-:W-:Y:S01]  /*b130*/  IMAD R12, R12, 0x2, R21.reuse ;  /* 0x000000020c0c7824 */ /* 0x100fe200078e0215 */
[----:B------:R-:W-:Y:S01]  /*b140*/  R2UR UR36, R13 ;  /* 0x000000000d2472ca */ /* 0x000fe200000e0000 */
[----:B------:R-:W-:Y:S01]  /*b150*/  IMAD R7, R7, 0x2, R21 ;  /* 0x0000000207077824 */ /* 0x000fe200078e0215 */
[----:B------:R-:W-:Y:S01]  /*b160*/  R2UR UR35, R14 ;  /* 0x000000000e2372ca */ /* 0x000fe200000e0000 */
[----:B------:R-:W-:Y:S01]  /*b170*/  UIADD3 UR42, UP1, UR40, 0x1f0, URZ ;  /* 0x000001f0282a7890 */ /* 0x000fe2000ff3e03f */
[----:B------:R-:W-:Y:S01]  /*b180*/  R2UR UR8, R12 ;  /* 0x000000000c0872ca */ /* 0x000fe200000e0000 */
[----:B------:R-:W-:Y:S01]  /*b190*/  UIADD3.X UR15, URZ, UR41, URZ, UP0, !UPT ;  /* 0x000000293f0f7290 */ /* 0x000fe200087fe43f */
[----:B------:R-:W-:Y:S01]  /*b1a0*/  R2UR UR24, R7 ;  /* 0x00000000071872ca */ /* 0x000fe200000e0000 */
[----:B------:R-:W-:Y:S01]  /*b1b0*/  UPRMT UR31, URZ, 0x5410, UR30 ;  /* 0x000054103f1f7896 */ /* 0x000fe2000800001e */
[----:B------:R-:W-:Y:S01]  /*b1c0*/  R2UR UR19, R15 ;  /* 0x000000000f1372ca */ /* 0x000fe200000e0000 */
[----:B------:R-:W-:Y:S01]  /*b1d0*/  UIADD3 UR26, UR34, 0x40, URZ ;  /* 0x00000040221a7890 */ /* 0x000fe2000fffe03f */
[----:B------:R-:W-:Y:S01]  /*b1e0*/  ISETP.GT.AND P1, PT, R4, 0x1, PT ;  /* 0x000000010400780c */ /* 0x000fe20003f24270 */
[----:B------:R-:W-:Y:S01]  /*b1f0*/  UIADD3.X UR43, URZ, UR41, URZ, UP1, !UPT ;  /* 0x000000293f2b7290 */ /* 0x000fe20008ffe43f */
[----:B------:R-:W-:Y:S01]  /*b200*/  VIADD R6, R6, 0x1 ;  /* 0x0000000106067836 */ /* 0x000fe20000000000 */
[----:B------:R-:W-:Y:S01]  /*b210*/  UPRMT UR44, URZ, 0x5410, UR21 ;  /* 0x000054103f2c7896 */ /* 0x000fe20008000015 */
[----:B------:R-:W-:Y:S01]  /*b220*/  VIADD R22, R22, 0x80 ;  /* 0x0000008016167836 */ /* 0x000fe20000000000 */
[----:B------:R-:W-:Y:S01]  /*b230*/  UMOV UR22, 0x0 ;  /* 0x0000000000167882 */ /* 0x000fe20000000000 */
[----:B------:R-:W-:Y:S01]  /*b240*/  UMOV UR23, 0x10000000 ;  /* 0x1000000000177882 */ /* 0x000fe20000000000 */
[----:B------:R-:W-:Y:S01]  /*b250*/  UIADD3 UR16, UR8, 0x10100, URZ ;  /* 0x0001010008107890 */ /* 0x000fe2000fffe03f */
[----:B------:R-:W-:Y:S01]  /*b260*/  ISETP.NE.AND P0, PT, R6, 0x2, PT ;  /* 0x000000020600780c */ /* 0x000fe20003f05270 */
[----:B------:R-:W-:-:S02]  /*b270*/  UIADD3 UR32, UR24, 0x100, URZ ;  /* 0x0000010018207890 */ /* 0x000fc4000fffe03f */
[----:B------:R-:W-:Y:S01]  /*b280*/  UIADD3 UR24, UR24, 0x4100, URZ ;  /* 0x0000410018187890 */ /* 0x000fe2000fffe03f */
[----:B------:R-:W-:Y:S01]  /*b290*/  SEL R12, RZ, 0x1, P0 ;  /* 0x00000001ff0c7807 */ /* 0x000fe20000000000 */
[----:B------:R-:W-:Y:S01]  /*b2a0*/  UIADD3 UR8, UR8, 0x18100, URZ ;  /* 0x0001810008087890 */ /* 0x000fe2000fffe03f */
[----:B------:R-:W-:Y:S01]  /*b2b0*/  SEL R6, R6, RZ, P0 ;  /* 0x000000ff06067207 */ /* 0x000fe20000000000 */
[----:B------:R-:W-:Y:S01]  /*b2c0*/  UMOV UR25, UR33 ;  /* 0x0000002100197c82 */ /* 0x000fe20008000000 */
[----:B------:R-:W-:Y:S01]  /*b2d0*/  UMOV UR28, UR36 ;  /* 0x00000024001c7c82 */ /* 0x000fe20008000000 */
[----:B------:R-:W-:Y:S01]  /*b2e0*/  UMOV UR27, UR35 ;  /* 0x00000023001b7c82 */ /* 0x000fe20008000000 */
[----:B------:R-:W-:Y:S01]  /*b2f0*/  UMOV UR17, UR33 ;  /* 0x0000002100117c82 */ /* 0x000fe20008000000 */
[----:B------:R-:W-:Y:S01]  /*b300*/  UMOV UR18, UR34 ;  /* 0x0000002200127c82 */ /* 0x000fe20008000000 */
[----:B------:R-:W-:Y:S01]  /*b310*/  UMOV UR20, UR36 ;  /* 0x0000002400147c82 */ /* 0x000fe20008000000 */
[----:B------:R0:W-:Y:S01]  /*b320*/  UTMALDG.3D.MULTICAST [UR32], [UR14], UR31, desc[UR22] ;  /* 0x000016200e0073b4 */ /* 0x0001e2000801181f */
[----:B------:R-:W-:Y:S01]  /*b330*/  UMOV UR9, UR33 ;  /* 0x0000002100097c82 */ /* 0x000fe20008000000 */
[----:B------:R-:W-:Y:S01]  /*b340*/  UMOV UR11, UR19 ;  /* 0x00000013000b7c82 */ /* 0x000fe20008000000 */
[----:B------:R-:W-:Y:S01]  /*b350*/  UMOV UR12, UR36 ;  /* 0x00000024000c7c82 */ /* 0x000fe20008000000 */
[----:B------:R-:W-:Y:S01]  /*b360*/  UMOV UR10, UR26 ;  /* 0x0000001a000a7c82 */ /* 0x000fe20008000000 */
[----:B------:R-:W-:Y:S01]  /*b370*/  LOP3.LUT R5, R5, R12, RZ, 0x3c, !PT ;  /* 0x0000000c05057212 */ /* 0x000fe200078e3cff */
[----:B------:R0:W-:Y:S01]  /*b380*/  UTMALDG.3D.MULTICAST [UR24], [UR14], UR31, desc[UR22] ;  /* 0x000016180e0073b4 */ /* 0x0001e2000801181f */
[----:B------:R0:W-:Y:S01]  /*b390*/  UTMALDG.3D.MULTICAST [UR16], [UR42], UR44, desc[UR22] ;  /* 0x000016102a0073b4 */ /* 0x0001e2000801182c */
[----:B------:R0:W-:Y:S02]  /*b3a0*/  UTMALDG.3D.MULTICAST [UR8], [UR42], UR44, desc[UR22] ;  /* 0x000016082a0073b4 */ /* 0x0001e4000801182c */
[----:B0-----:R-:W-:Y:S05]  /*b3b0*/  @P1 BRA `(.L_x_300) ;  /* 0xfffffffc00081947 */ /* 0x001fea000383ffff */
.L_x_297:
[----:B------:R-:W-:Y:S05]  /*b3c0*/  BSYNC B1 ;  /* 0x0000000000017941 */ /* 0x000fea0003800000 */
.L_x_296:
[----:B------:R-:W-:Y:S01]  /*b3d0*/  LOP3.LUT P1, RZ, R3, 0xff, RZ, 0xc0, !PT ;  /* 0x000000ff03ff7812 */ /* 0x000fe2000782c0ff */
[----:B------:R-:W-:Y:S01]  /*b3e0*/  IMAD.IADD R9, R8, 0x1, R9 ;  /* 0x0000000108097824 */ /* 0x000fe200078e0209 */
[----:B------:R-:W-:Y:S01]  /*b3f0*/  IADD3 R16, P2, R16, UR38, RZ ;  /* 0x0000002610107c10 */ /* 0x000fe2000ff5e0ff */
[----:B------:R-:W-:Y:S01]  /*b400*/  ULDC.64 UR8, c[0x0][0x650] ;  /* 0x0001940000087ab9 */ /* 0x000fe20000000a00 */
[----:B------:R-:W-:Y:S01]  /*b410*/  BSSY B1, `(.L_x_301) ;  /* 0x000006b000017945 */ /* 0x000fe20003800000 */
[----:B------:R-:W-:Y:S01]  /*b420*/  IMAD.MOV.U32 R12, RZ, RZ, -0x1 ;  /* 0xffffffffff0c7424 */ /* 0x000fe200078e00ff */
[----:B------:R-:W-:Y:S01]  /*b430*/  SHF.R.U32.HI R3, RZ, 0x1, R9 ;  /* 0x00000001ff037819 */ /* 0x000fe20000011609 */
[----:B------:R-:W-:Y:S01]  /*b440*/  IMAD.MOV.U32 R6, RZ, RZ, -0x1 ;  /* 0xffffffffff067424 */ /* 0x000fe200078e00ff */
[----:B------:R-:W-:Y:S01]  /*b450*/  ISETP.GT.U32.AND P0, PT, R9, 0x1, PT ;  /* 0x000000010900780c */ /* 0x000fe20003f04070 */
[----:B------:R-:W-:Y:S01]  /*b460*/  IMAD.MOV.U32 R13, RZ, RZ, -0x1 ;  /* 0xffffffffff0d7424 */ /* 0x000fe200078e00ff */
[----:B------:R-:W-:-:S02]  /*b470*/  LOP3.LUT R3, R3, 0x1, RZ, 0xc0, !PT ;  /* 0x0000000103037812 */ /* 0x000fc400078ec0ff */
[----:B------:R-:W-:Y:S01]  /*b480*/  ISETP.LT.U32.AND P0, PT, R8, 0x2, P0 ;  /* 0x000000020800780c */ /* 0x000fe20000701070 */
[----:B------:R-:W0:Y:S01]  /*b490*/  @P1 S2R R5, SR_CgaCtaId ;  /* 0x0000000000051919 */ /* 0x000e220000008800 */
[----:B------:R-:W-:Y:S02]  /*b4a0*/  @P1 MOV R4, 0x400 ;  /* 0x0000040000041802 */ /* 0x000fe40000000f00 */
[----:B------:R-:W-:Y:S02]  /*b4b0*/  IADD3.X R17, R17, UR29, RZ, P2, !PT ;  /* 0x0000001d11117c10 */ /* 0x000fe400097fe4ff */
[----:B------:R-:W-:Y:S02]  /*b4c0*/  ISETP.GE.U32.AND P2, PT, R16, UR8, PT ;  /* 0x0000000810007c0c */ /* 0x000fe4000bf46070 */
[----:B------:R-:W-:Y:S02]  /*b4d0*/  LOP3.LUT R9, R9, 0x1, RZ, 0xc0, !PT ;  /* 0x0000000109097812 */ /* 0x000fe400078ec0ff */
[----:B0-----:R-:W-:-:S04]  /*b4e0*/  @P1 LEA R4, R5, R4, 0x18 ;  /* 0x0000000405041211 */ /* 0x001fc800078ec0ff */
[----:B------:R0:W-:Y:S01]  /*b4f0*/  @P1 SYNCS.ARRIVE.TRANS64.A1T0 RZ, [R4+URZ+0x38], RZ ;  /* 0x000038ff04ff19a7 */ /* 0x0001e2000810003f */
[----:B------:R-:W-:Y:S02]  /*b500*/  ISETP.NE.U32.AND P1, PT, R3, 0x1, PT ;  /* 0x000000010300780c */ /* 0x000fe40003f25070 */
[----:B------:R-:W-:Y:S02]  /*b510*/  SEL R3, RZ, 0x1, !P0 ;  /* 0x00000001ff037807 */ /* 0x000fe40004000000 */
[----:B------:R-:W-:Y:S02]  /*b520*/  ISETP.GE.U32.AND.EX P0, PT, R17, UR9, PT, P2 ;  /* 0x0000000911007c0c */ /* 0x000fe4000bf06120 */
[----:B------:R-:W-:-:S04]  /*b530*/  ISETP.GT.U32.AND P1, PT, R8, 0x1, !P1 ;  /* 0x000000010800780c */ /* 0x000fc80004f24070 */
[----:B0-----:R-:W-:-:S04]  /*b540*/  SEL R4, RZ, 0x1, !P1 ;  /* 0x00000001ff047807 */ /* 0x001fc80004800000 */
[--C-:B------:R-:W-:Y:S02]  /*b550*/  LOP3.LUT R10, R4, R10, R3.reuse, 0x96, !PT ;  /* 0x0000000a040a7212 */ /* 0x100fe400078e9603 */
[----:B------:R-:W-:Y:S02]  /*b560*/  PRMT R4, RZ, 0x7610, R4 ;  /* 0x00007610ff047816 */ /* 0x000fe40000000004 */
[----:B------:R-:W-:Y:S01]  /*b570*/  PRMT R3, RZ, 0x7610, R3 ;  /* 0x00007610ff037816 */ /* 0x000fe20000000003 */
[----:B------:R-:W-:Y:S06]  /*b580*/  @P0 BRA `(.L_x_302) ;  /* 0x00000004004c0947 */ /* 0x000fec0003800000 */
[----:B------:R-:W0:Y:S01]  /*b590*/  S2R R14, SR_CTAID.X ;  /* 0x00000000000e7919 */ /* 0x000e220000002500 */
[----:B------:R-:W-:Y:S01]  /*b5a0*/  ULDC.64 UR8, c[0x0][0x628] ;  /* 0x00018a0000087ab9 */ /* 0x000fe20000000a00 */
[----:B------:R-:W1:Y:S01]  /*b5b0*/  LDC R15, c[0x0][0x144] ;  /* 0x00005100ff0f7b82 */ /* 0x000e620000000800 */
[----:B------:R-:W-:Y:S01]  /*b5c0*/  ISETP.NE.U32.AND P0, PT, RZ, UR8, PT ;  /* 0x00000008ff007c0c */ /* 0x000fe2000bf05070 */
[----:B------:R-:W2:Y:S01]  /*b5d0*/  S2R R12, SR_CTAID.Y ;  /* 0x00000000000c7919 */ /* 0x000ea20000002600 */
[----:B------:R-:W-:Y:S01]  /*b5e0*/  ULDC UR10, c[0x0][0x150] ;  /* 0x00005400000a7ab9 */ /* 0x000fe20000000800 */
[----:B------:R-:W-:Y:S01]  /*b5f0*/  ULDC UR11, c[0x0][0x630] ;  /* 0x00018c00000b7ab9 */ /* 0x000fe20000000800 */
[----:B------:R-:W-:Y:S01]  /*b600*/  ISETP.NE.AND.EX P0, PT, RZ, UR9, PT, P0 ;  /* 0x00000009ff007c0c */ /* 0x000fe2000bf05300 */
[----:B------:R-:W-:Y:S01]  /*b610*/  IMAD.MOV.U32 R4, RZ, RZ, R16 ;  /* 0x000000ffff047224 */ /* 0x000fe200078e0010 */
[----:B0-----:R-:W-:-:S05]  /*b620*/  I2FP.F32.U32 R5, R14 ;  /* 0x0000000e00057245 */ /* 0x001fca0000201000 */
[----:B------:R-:W-:Y:S01]  /*b630*/  FMUL R20, R5, UR10 ;  /* 0x0000000a05147c20 */ /* 0x000fe20008400000 */
[----:B------:R-:W-:-:S05]  /*b640*/  IMAD.MOV.U32 R5, RZ, RZ, R17 ;  /* 0x000000ffff057224 */ /* 0x000fca00078e0011 */
[----:B--2---:R-:W-:Y:S05]  /*b650*/  @!P0 BRA `(.L_x_303) ;  /* 0x0000000000288947 */ /* 0x004fea0003800000 */
[----:B------:R-:W-:Y:S02]  /*b660*/  ULDC UR10, c[0x0][0x634] ;  /* 0x00018d00000a7ab9 */ /* 0x000fe40000000800 */
[----:B------:R-:W-:-:S05]  /*b670*/  IADD3 R5, P0, R16, UR10, RZ ;  /* 0x0000000a10057c10 */ /* 0x000fca000ff1e0ff */
[----:B------:R-:W-:-:S04]  /*b680*/  IMAD.X R13, RZ, RZ, R17, P0 ;  /* 0x000000ffff0d7224 */ /* 0x000fc800000e0611 */
[----:B------:R-:W-:-:S04]  /*b690*/  IMAD.WIDE.U32 R6, R13, UR8, RZ ;  /* 0x000000080d067c25 */ /* 0x000fc8000f8e00ff */
[----:B------:R-:W-:-:S04]  /*b6a0*/  IMAD.WIDE.U32 R6, P0, R5, UR9, R6 ;  /* 0x0000000905067c25 */ /* 0x000fc8000f800006 */
[----:B------:R-:W-:-:S04]  /*b6b0*/  IMAD.WIDE.U32 R4, R5, UR8, RZ ;  /* 0x0000000805047c25 */ /* 0x000fc8000f8e00ff */
[----:B------:R-:W-:Y:S01]  /*b6c0*/  IMAD.MOV.U32 R4, RZ, RZ, R7 ;  /* 0x000000ffff047224 */ /* 0x000fe200078e0007 */
[----:B------:R-:W-:Y:S01]  /*b6d0*/  IADD3 RZ, P1, R5, R6, RZ ;  /* 0x0000000605ff7210 */ /* 0x000fe20007f3e0ff */
[----:B------:R-:W-:-:S04]  /*b6e0*/  IMAD.X R5, RZ, RZ, RZ, P0 ;  /* 0x000000ffff057224 */ /* 0x000fc800000e06ff */
[----:B------:R-:W-:-:S08]  /*b6f0*/  IMAD.WIDE.U32.X R4, R13, UR9, R4, P1 ;  /* 0x000000090d047c25 */ /* 0x000fd000088e0404 */
.L_x_303:
[--C-:B------:R-:W-:Y:S01]  /*b700*/  SHF.R.U64 R13, R4, UR11, R5.reuse ;  /* 0x0000000b040d7c19 */ /* 0x100fe20008001205 */
[----:B------:R-:W0:Y:S01]  /*b710*/  F2I.U32.TRUNC.NTZ R20, R20 ;  /* 0x0000001400147305 */ /* 0x000e22000020f000 */
[----:B------:R-:W-:Y:S01]  /*b720*/  SHF.R.U32.HI R4, RZ, UR11, R5 ;  /* 0x0000000bff047c19 */ /* 0x000fe20008011605 */
[----:B------:R-:W-:Y:S01]  /*b730*/  ULDC.64 UR8, c[0x0][0x620] ;  /* 0x0001880000087ab9 */ /* 0x000fe20000000a00 */
[----:B------:R-:W-:Y:S01]  /*b740*/  IADD3 R7, P0, RZ, -R13, RZ ;  /* 0x8000000dff077210 */ /* 0x000fe20007f1e0ff */
[----:B------:R-:W-:Y:S01]  /*b750*/  ULDC.64 UR10, c[0x0][0x640] ;  /* 0x00019000000a7ab9 */ /* 0x000fe20000000a00 */
[----:B------:R-:W2:Y:S03]  /*b760*/  LDC R21, c[0x0][0x148] ;  /* 0x00005200ff157b82 */ /* 0x000ea60000000800 */
[----:B------:R-:W-:Y:S01]  /*b770*/  IMAD.X R4, RZ, RZ, ~R4, P0 ;  /* 0x000000ffff047224 */ /* 0x000fe200000e0e04 */
[----:B------:R-:W-:-:S03]  /*b780*/  ISETP.NE.U32.AND P0, PT, RZ, UR10, PT ;  /* 0x0000000aff007c0c */ /* 0x000fc6000bf05070 */
[----:B------:R-:W-:Y:S01]  /*b790*/  IMAD R6, R4, UR8, RZ ;  /* 0x0000000804067c24 */ /* 0x000fe2000f8e02ff */
[----:B------:R-:W-:Y:S01]  /*b7a0*/  ISETP.NE.AND.EX P0, PT, RZ, UR11, PT, P0 ;  /* 0x0000000bff007c0c */ /* 0x000fe2000bf05300 */
[----:B------:R-:W-:Y:S01]  /*b7b0*/  IMAD.WIDE.U32 R4, R7, UR8, R16 ;  /* 0x0000000807047c25 */ /* 0x000fe2000f8e0010 */
[----:B------:R-:W-:-:S03]  /*b7c0*/  ULDC UR8, c[0x0][0x618] ;  /* 0x0001860000087ab9 */ /* 0x000fc60000000800 */
[----:B------:R-:W-:Y:S01]  /*b7d0*/  IMAD R7, R7, UR9, R6 ;  /* 0x0000000907077c24 */ /* 0x000fe2000f8e0206 */
[----:B------:R-:W-:Y:S01]  /*b7e0*/  ULDC UR9, c[0x0][0x154] ;  /* 0x0000550000097ab9 */ /* 0x000fe20000000800 */
[----:B0-----:R-:W-:Y:S02]  /*b7f0*/  IMAD.MOV R6, RZ, RZ, -R20 ;  /* 0x000000ffff067224 */ /* 0x001fe400078e0a14 */
[----:B------:R-:W-:Y:S02]  /*b800*/  IMAD.IADD R5, R5, 0x1, R7 ;  /* 0x0000000105057824 */ /* 0x000fe400078e0207 */
[----:B-1----:R-:W-:Y:S01]  /*b810*/  IMAD R14, R15, R6, R14 ;  /* 0x000000060f0e7224 */ /* 0x002fe200078e020e */
[----:B------:R-:W-:Y:S02]  /*b820*/  I2FP.F32.U32 R6, R12 ;  /* 0x0000000c00067245 */ /* 0x000fe40000201000 */
[--C-:B------:R-:W-:Y:S02]  /*b830*/  SHF.R.U64 R15, R4, UR8, R5.reuse ;  /* 0x00000008040f7c19 */ /* 0x100fe40008001205 */
[----:B------:R-:W-:Y:S01]  /*b840*/  SHF.R.U32.HI R4, RZ, UR8, R5 ;  /* 0x00000008ff047c19 */ /* 0x000fe20008011605 */
[----:B------:R-:W-:Y:S01]  /*b850*/  FMUL R6, R6, UR9 ;  /* 0x0000000906067c20 */ /* 0x000fe20008400000 */
[----:B------:R-:W-:-:S02]  /*b860*/  ULDC UR8, c[0x0][0x608] ;  /* 0x0001820000087ab9 */ /* 0x000fc40000000800 */
[--C-:B------:R-:W-:Y:S01]  /*b870*/  SHF.R.U64 R22, R15, UR8, R4.reuse ;  /* 0x000000080f167c19 */ /* 0x100fe20008001204 */
[----:B------:R0:W1:Y:S01]  /*b880*/  F2I.U32.TRUNC.NTZ R24, R6 ;  /* 0x0000000600187305 */ /* 0x000062000020f000 */
[----:B------:R-:W-:Y:S01]  /*b890*/  SHF.R.U32.HI R5, RZ, UR8, R4 ;  /* 0x00000008ff057c19 */ /* 0x000fe20008011604 */
[----:B------:R-:W-:-:S03]  /*b8a0*/  ULDC UR8, c[0x0][0x658] ;  /* 0x0001960000087ab9 */ /* 0x000fc60000000800 */
[--C-:B------:R-:W-:Y:S02]  /*b8b0*/  SHF.R.U64 R20, R22, UR8, R5.reuse ;  /* 0x0000000816147c19 */ /* 0x100fe40008001205 */
[----:B------:R-:W-:-:S03]  /*b8c0*/  SHF.R.U32.HI R23, RZ, UR8, R5 ;  /* 0x00000008ff177c19 */ /* 0x000fc60008011605 */
[----:B------:R-:W-:Y:S02]  /*b8d0*/  IMAD.MOV.U32 R4, RZ, RZ, R20 ;  /* 0x000000ffff047224 */ /* 0x000fe400078e0014 */
[----:B------:R-:W-:Y:S01]  /*b8e0*/  IMAD.MOV.U32 R5, RZ, RZ, R23 ;  /* 0x000000ffff057224 */ /* 0x000fe200078e0017 */
[----:B0-----:R-:W-:Y:S06]  /*b8f0*/  @!P0 BRA `(.L_x_304) ;  /* 0x0000000000288947 */ /* 0x001fec0003800000 */
        /* <DEDUP_REMOVED lines=10> */
.L_x_304:
[----:B------:R-:W-:Y:S01]  /*b9a0*/  ISETP.NE.AND P0, PT, R2, 0x1, PT ;  /* 0x000000010200780c */ /* 0x000fe20003f05270 */
[----:B------:R-:W-:Y:S01]  /*b9b0*/  ULDC UR8, c[0x0][0x648] ;  /* 0x0001920000087ab9 */ /* 0x000fe20000000800 */
[----:B------:R-:W-:Y:S01]  /*b9c0*/  LOP3.LUT R22, R22, UR13, RZ, 0xc0, !PT ;  /* 0x0000000d16167c12 */ /* 0x000fe2000f8ec0ff */
[----:B-1----:R-:W-:Y:S01]  /*b9d0*/  IMAD.MOV R24, RZ, RZ, -R24 ;  /* 0x000000ffff187224 */ /* 0x002fe200078e0a18 */
[----:B------:R-:W-:Y:S01]  /*b9e0*/  SHF.R.U64 R5, R4, UR8, R5 ;  /* 0x0000000804057c19 */ /* 0x000fe20008001205 */
[----:B------:R-:W-:Y:S01]  /*b9f0*/  ULDC UR8, c[0x0][0x638] ;  /* 0x00018e0000087ab9 */ /* 0x000fe20000000800 */
[----:B------:R-:W-:Y:S01]  /*ba00*/  LOP3.LUT R15, R15, UR4, RZ, 0xc0, !PT ;  /* 0x000000040f0f7c12 */ /* 0x000fe2000f8ec0ff */
[----:B------:R-:W-:Y:S01]  /*ba10*/  ULDC UR9, c[0x0][0x610] ;  /* 0x0001840000097ab9 */ /* 0x000fe20000000800 */
[----:B------:R-:W-:Y:S02]  /*ba20*/  IMAD.MOV.U32 R4, RZ, RZ, 0x1 ;  /* 0x00000001ff047424 */ /* 0x000fe400078e00ff */
[----:B------:R-:W-:-:S02]  /*ba30*/  IMAD.MOV R7, RZ, RZ, -R5 ;  /* 0x000000ffff077224 */ /* 0x000fc400078e0a05 */
[----:B------:R-:W-:Y:S02]  /*ba40*/  IMAD R5, R5, UR5, R22 ;  /* 0x0000000505057c24 */ /* 0x000fe4000f8e0216 */
[----:B--2---:R-:W-:Y:S02]  /*ba50*/  @P0 IMAD R14, R21, R24, R12 ;  /* 0x00000018150e0224 */ /* 0x004fe400078e020c */
[----:B------:R-:W-:Y:S01]  /*ba60*/  IMAD R20, R7, UR8, R20 ;  /* 0x0000000807147c24 */ /* 0x000fe2000f8e0214 */
[----:B------:R-:W-:Y:S01]  /*ba70*/  ULDC UR8, c[0x0][0x600] ;  /* 0x0001800000087ab9 */ /* 0x000fe20000000800 */
[----:B------:R-:W-:Y:S02]  /*ba80*/  IMAD R14, R5, UR9, R14 ;  /* 0x00000009050e7c24 */ /* 0x000fe4000f8e020e */
[----:B------:R-:W-:-:S05]  /*ba90*/  IMAD R5, R20, UR8, R15 ;  /* 0x0000000814057c24 */ /* 0x000fca000f8e020f */
[----:B------:R-:W-:Y:S02]  /*baa0*/  SEL R6, R5, R14, !P0 ;  /* 0x0000000e05067207 */ /* 0x000fe40004000000 */
[----:B------:R-:W-:-:S07]  /*bab0*/  SEL R12, R14, R5, !P0 ;  /* 0x000000050e0c7207 */ /* 0x000fce0004000000 */
.L_x_302:
[----:B------:R-:W-:Y:S05]  /*bac0*/  BSYNC B1 ;  /* 0x0000000000017941 */ /* 0x000fea0003800000 */
.L_x_301:
[----:B------:R-:W-:-:S13]  /*bad0*/  LOP3.LUT P0, RZ, R4, 0xff, RZ, 0xc0, !PT ;  /* 0x000000ff04ff7812 */ /* 0x000fda000780c0ff */
[----:B------:R-:W-:Y:S05]  /*bae0*/  @P0 BRA `(.L_x_305) ;  /* 0xfffffff400040947 */ /* 0x000fea000383ffff */
[----:B------:R-:W-:Y:S05]  /*baf0*/  BSYNC B0 ;  /* 0x0000000000007941 */ /* 0x000fea0003800000 */
.L_x_294:
[----:B------:R-:W-:-:S03]  /*bb00*/  UMOV UR8, 0xffffffff ;  /* 0xffffffff00087882 */ /* 0x000fc60000000000 */
[----:B------:R-:W-:Y:S05]  /*bb10*/  BRA.DIV UR8, `(.L_x_306) ;  /* 0x0000000208cc7947 */ /* 0x000fea000b800000 */
[----:B------:R-:W-:-:S13]  /*bb20*/  ELECT P6, URZ, PT ;  /* 0x00000000003f782f */ /* 0x000fda00038c0000 */
.L_x_318:
[----:B------:R-:W-:Y:S04]  /*bb30*/  BSSY B0, `(.L_x_307) ;  /* 0x0000019000007945 */ /* 0x000fe80003800000 */
[----:B------:R-:W-:Y:S05]  /*bb40*/  @!P6 BRA `(.L_x_308) ;  /* 0x00000000005ce947 */ /* 0x000fea0003800000 */
[----:B------:R-:W-:-:S04]  /*bb50*/  LOP3.LUT R19, R19, 0x2, RZ, 0xfc, !PT ;  /* 0x0000000213137812 */ /* 0x000fc800078efcff */
[----:B------:R-:W-:-:S13]  /*bb60*/  ISETP.NE.AND P0, PT, R19, 0x3, PT ;  /* 0x000000031300780c */ /* 0x000fda0003f05270 */
[----:B------:R-:W-:Y:S05]  /*bb70*/  @!P0 BRA `(.L_x_309) ;  /* 0x0000000000048947 */ /* 0x000fea0003800000 */
[----:B------:R-:W-:Y:S01]  /*bb80*/  BPT.TRAP 0x1 ;  /* 0x000000040000795c */ /* 0x000fe20000300000 */
.L_x_309:
[----:B------:R-:W0:Y:S01]  /*bb90*/  S2R R3, SR_CgaCtaId ;  /* 0x0000000000037919 */ /* 0x000e220000008800 */
[----:B------:R-:W-:Y:S02]  /*bba0*/  MOV R0, 0x400 ;  /* 0x0000040000007802 */ /* 0x000fe40000000f00 */
[----:B------:R-:W-:Y:S02]  /*bbb0*/  SHF.L.U32 R2, R10, 0x1f, RZ ;  /* 0x0000001f0a027819 */ /* 0x000fe400000006ff */
[----:B0-----:R-:W-:-:S05]  /*bbc0*/  LEA R0, R3, R0, 0x18 ;  /* 0x0000000003007211 */ /* 0x001fca00078ec0ff */
[----:B------:R-:W-:-:S04]  /*bbd0*/  VIADD R0, R0, 0x10 ;  /* 0x0000001000007836 */ /* 0x000fc80000000000 */
[C---:B------:R-:W-:Y:S02]  /*bbe0*/  IMAD R5, R9.reuse, 0x8, R0 ;  /* 0x0000000809057824 */ /* 0x040fe400078e0200 */
[----:B------:R-:W-:Y:S02]  /*bbf0*/  VIADD R9, R9, 0x1 ;  /* 0x0000000109097836 */ /* 0x000fe40000000000 */
[----:B------:R-:W0:Y:S03]  /*bc00*/  SYNCS.PHASECHK.TRANS64.TRYWAIT P0, [R5+URZ], R2 ;  /* 0x00000002050075a7 */ /* 0x000e26000800017f */
[----:B------:R-:W-:-:S04]  /*bc10*/  ISETP.NE.AND P1, PT, R9, 0x2, PT ;  /* 0x000000020900780c */ /* 0x000fc80003f25270 */
[----:B------:R-:W-:Y:S02]  /*bc20*/  SEL R3, RZ, 0x1, P1 ;  /* 0x00000001ff037807 */ /* 0x000fe40000800000 */
[----:B------:R-:W-:Y:S02]  /*bc30*/  SEL R9, R9, RZ, P1 ;  /* 0x000000ff09097207 */ /* 0x000fe40000800000 */
[----:B------:R-:W-:Y:S01]  /*bc40*/  LOP3.LUT R3, R10, R3, RZ, 0x3c, !PT ;  /* 0x000000030a037212 */ /* 0x000fe200078e3cff */
[----:B0-----:R-:W-:Y:S06]  /*bc50*/  @!P0 BRA `(.L_x_310) ;  /* 0x00000000009c8947 */ /* 0x001fec0003800000 */
.L_x_319:
[----:B------:R-:W-:Y:S01]  /*bc60*/  IMAD R9, R9, 0x8, R0 ;  /* 0x0000000809097824 */ /* 0x000fe200078e0200 */
[----:B------:R-:W-:-:S07]  /*bc70*/  SHF.L.U32 R0, R3, 0x1f, RZ ;  /* 0x0000001f03007819 */ /* 0x000fce00000006ff */
.L_x_311:
[----:B-1----:R1:W2:Y:S02]  /*bc80*/  SYNCS.PHASECHK.TRANS64.TRYWAIT P0, [R9+URZ], R0 ;  /* 0x00000000090075a7 */ /* 0x0022a4000800017f */
[----:B--2---:R-:W-:Y:S05]  /*bc90*/  @!P0 NANOSLEEP.SYNCS 0x989680 ;  /* 0x009896800000895d */ /* 0x004fea0003900000 */
[----:B------:R-:W2:Y:S02]  /*bca0*/  @!P0 SYNCS.PHASECHK.TRANS64 P0, [R9+URZ], R0 ;  /* 0x00000000090085a7 */ /* 0x000ea4000800007f */
[----:B--2---:R-:W-:Y:S05]  /*bcb0*/  @!P0 BRA `(.L_x_311) ;  /* 0xfffffffc00f08947 */ /* 0x004fea000383ffff */
.L_x_308:
[----:B------:R-:W-:Y:S05]  /*bcc0*/  BSYNC B0 ;  /* 0x0000000000007941 */ /* 0x000fea0003800000 */
.L_x_307:
[----:B------:R-:W-:Y:S05]  /*bcd0*/  EXIT ;  /* 0x000000000000794d */ /* 0x000fea0003800000 */
.L_x_21:
[----:B---3--:R3:W4:Y:S02]  /*bce0*/  SYNCS.PHASECHK.TRANS64.TRYWAIT P1, [R3+URZ], R0 ;  /* 0x00000000030075a7 */ /* 0x008724000802017f */
[----:B----4-:R-:W-:Y:S05]  /*bcf0*/  @!P1 NANOSLEEP.SYNCS 0x989680 ;  /* 0x009896800000995d */ /* 0x010fea0003900000 */
[----:B------:R-:W4:Y:S02]  /*bd00*/  @!P1 SYNCS.PHASECHK.TRANS64 P1, [R3+URZ], R0 ;  /* 0x00000000030095a7 */ /* 0x000f24000802007f */
[----:B----4-:R-:W-:Y:S05]  /*bd10*/  @!P1 BRA `(.L_x_21) ;  /* 0xfffffffc00f09947 */ /* 0x010fea000383ffff */
[----:B------:R-:W-:Y:S05]  /*bd20*/  BRA `(.L_x_20) ;  /* 0xffffff5400ec7947 */ /* 0x000fea000383ffff */
.L_x_26:
[----:B-1----:R1:W2:Y:S02]  /*bd30*/  SYNCS.PHASECHK.TRANS64.TRYWAIT P1, [R5+URZ], R4 ;  /* 0x00000004050075a7 */ /* 0x0022a4000802017f */
[----:B--2---:R-:W-:Y:S05]  /*bd40*/  @!P1 NANOSLEEP.SYNCS 0x989680 ;  /* 0x009896800000995d */ /* 0x004fea0003900000 */
[----:B------:R-:W2:Y:S02]  /*bd50*/  @!P1 SYNCS.PHASECHK.TRANS64 P1, [R5+URZ], R4 ;  /* 0x00000004050095a7 */ /* 0x000ea4000802007f */
[----:B--2---:R-:W-:Y:S05]  /*bd60*/  @!P1 BRA `(.L_x_26) ;  /* 0xfffffffc00f09947 */ /* 0x004fea000383ffff */
[----:B------:R-:W-:Y:S05]  /*bd70*/  BRA `(.L_x_25) ;  /* 0xffffff5c00687947 */ /* 0x000fea000383ffff */
.L_x_295:
[----:B------:R-:W-:Y:S01]  /*bd80*/  BSSY B1, `(.L_x_312) ;  /* 0x0000006000017945 */ /* 0x000fe20003800000 */
[----:B------:R-:W-:-:S07]  /*bd90*/  IMAD.MOV.U32 R15, RZ, RZ, -0x1 ;  /* 0xffffffffff0f7424 */ /* 0x000fce00078e00ff */
[----:B------:R-:W-:Y:S05]  /*bda0*/  WARPSYNC.COLLECTIVE R15, `(.L_x_313) ;  /* 0x000000000f0c7348 */ /* 0x000fea0003c00000 */
[----:B------:R-:W-:Y:S02]  /*bdb0*/  ELECT P6, UR62, PT ;  /* 0x00000000003e782f */ /* 0x000fe400038c0000 */
[----:B------:R-:W-:Y:S01]  /*bdc0*/  MOV R14, UR62 ;  /* 0x0000003e000e7c02 */ /* 0x000fe20008000f00 */
[----:B------:R-:W-:Y:S10]  /*bdd0*/  ENDCOLLECTIVE ;  /* 0x000000000000791b */ /* 0x000ff40003800000 */
.L_x_313:
[----:B------:R-:W-:Y:S05]  /*bde0*/  BSYNC B1 ;  /* 0x0000000000017941 */ /* 0x000fea0003800000 */
.L_x_312:
[----:B------:R-:W-:Y:S05]  /*bdf0*/  BRA `(.L_x_314) ;  /* 0xfffffff0004c7947 */ /* 0x000fea000383ffff */
.L_x_298:
[----:B-1----:R1:W2:Y:S02]  /*be00*/  SYNCS.PHASECHK.TRANS64.TRYWAIT P0, [R20+URZ+0x10], R7 ;  /* 0x00001007140075a7 */ /* 0x0022a4000800017f */
[----:B--2---:R-:W-:Y:S05]  /*be10*/  @!P0 NANOSLEEP.SYNCS 0x989680 ;  /* 0x009896800000895d */ /* 0x004fea0003900000 */
[----:B------:R-:W2:Y:S02]  /*be20*/  @!P0 SYNCS.PHASECHK.TRANS64 P0, [R20+URZ+0x10], R7 ;  /* 0x00001007140085a7 */ /* 0x000ea4000800007f */
[----:B--2---:R-:W-:Y:S05]  /*be30*/  @!P0 BRA `(.L_x_298) ;  /* 0xfffffffc00f08947 */ /* 0x004fea000383ffff */
[----:B------:R-:W-:Y:S05]  /*be40*/  BRA `(.L_x_315) ;  /* 0xfffffff000887947 */ /* 0x000fea000383ffff */
.L_x_306:
[----:B------:R-:W-:Y:S01]  /*be50*/  BSSY B0, `(.L_x_316) ;  /* 0x0000006000007945 */ /* 0x000fe20003800000 */
[----:B------:R-:W-:-:S07]  /*be60*/  IMAD.MOV.U32 R15, RZ, RZ, -0x1 ;  /* 0xffffffffff0f7424 */ /* 0x000fce00078e00ff */
[----:B------:R-:W-:Y:S05]  /*be70*/  WARPSYNC.COLLECTIVE R15, `(.L_x_317) ;  /* 0x000000000f0c7348 */ /* 0x000fea0003c00000 */
[----:B------:R-:W-:Y:S02]  /*be80*/  ELECT P6, UR62, PT ;  /* 0x00000000003e782f */ /* 0x000fe400038c0000 */
[----:B------:R-:W-:Y:S01]  /*be90*/  MOV R14, UR62 ;  /* 0x0000003e000e7c02 */ /* 0x000fe20008000f00 */
[----:B------:R-:W-:Y:S10]  /*bea0*/  ENDCOLLECTIVE ;  /* 0x000000000000791b */ /* 0x000ff40003800000 */
.L_x_317:
[----:B------:R-:W-:Y:S05]  /*beb0*/  BSYNC B0 ;  /* 0x0000000000007941 */ /* 0x000fea0003800000 */
.L_x_316:
[----:B------:R-:W-:Y:S05]  /*bec0*/  BRA `(.L_x_318) ;  /* 0xfffffffc00187947 */ /* 0x000fea000383ffff */
.L_x_310:
[----:B0-----:R0:W1:Y:S02]  /*bed0*/  SYNCS.PHASECHK.TRANS64.TRYWAIT P0, [R5+URZ], R2 ;  /* 0x00000002050075a7 */ /* 0x001064000800017f */
[----:B-1----:R-:W-:Y:S05]  /*bee0*/  @!P0 NANOSLEEP.SYNCS 0x989680 ;  /* 0x009896800000895d */ /* 0x002fea0003900000 */
[----:B------:R-:W1:Y:S02]  /*bef0*/  @!P0 SYNCS.PHASECHK.TRANS64 P0, [R5+URZ], R2 ;  /* 0x00000002050085a7 */ /* 0x000e64000800007f */
[----:B-1----:R-:W-:Y:S05]  /*bf00*/  @!P0 BRA `(.L_x_310) ;  /* 0xfffffffc00f08947 */ /* 0x002fea000383ffff */
[----:B------:R-:W-:Y:S05]  /*bf10*/  BRA `(.L_x_319) ;  /* 0xfffffffc00507947 */ /* 0x000fea000383ffff */
.L_x_320:
[----:B------:R-:W-:-:S00]  /*bf20*/  BRA `(.L_x_320) ;  /* 0xfffffffc00fc7947 */ /* 0x000fc0000383ffff */
[----:B------:R-:W-:-:S00]  /*bf30*/  NOP ;  /* 0x0000000000007918 */ /* 0x000fc00000000000 */
        /* <DEDUP_REMOVED lines=12> */
.L_x_321:


//--------------------- .nv.global.init           --------------------------
	.section	.nv.global.init,"aw",@progbits
.nv.global.init:
	.type		$str$22,@object
	.size		$str$22,($str$23 - $str$22)
$str$22:
        /*0000*/ 	.byte	0x6b, 0x5f, 0x74, 0x69, 0x6c, 0x65, 0x5f, 0x63, 0x6f, 0x75, 0x6e, 0x74, 0x20, 0x3e, 0x3d, 0x20
        /*0010*/ 	.byte	0x31, 0x00
	.type		$str$23,@object
	.size		$str$23,(__unnamed_1 - $str$23)
$str$23:
        /*0012*/ 	.byte	0x2f, 0x74, 0x6d, 0x70, 0x2f, 0x63, 0x75, 0x74, 0x6c, 0x61, 0x73, 0x73, 0x5f, 0x73, 0x77, 0x65
        /*0022*/ 	.byte	0x65, 0x70, 0x5f, 0x73, 0x72, 0x63, 0x2f, 0x69, 0x6e, 0x63, 0x6c, 0x75, 0x64, 0x65, 0x2f, 0x63
        /*0032*/ 	.byte	0x75, 0x74, 0x6c, 0x61, 0x73, 0x73, 0x2f, 0x67, 0x65, 0x6d, 0x6d, 0x2f, 0x63, 0x6f, 0x6c, 0x6c
        /*0042*/ 	.byte	0x65, 0x63, 0x74, 0x69, 0x76, 0x65, 0x2f, 0x73, 0x6d, 0x39, 0x30, 0x5f, 0x6d, 0x6d, 0x61, 0x5f
        /*0052*/ 	.byte	0x74, 0x6d, 0x61, 0x5f, 0x67, 0x6d, 0x6d, 0x61, 0x5f, 0x73, 0x73, 0x5f, 0x77, 0x61, 0x72, 0x70
        /*0062*/ 	.byte	0x73, 0x70, 0x65, 0x63, 0x69, 0x61, 0x6c, 0x69, 0x7a, 0x65, 0x64, 0x2e, 0x68, 0x70, 0x70, 0x00
	.type		__unnamed_1,@object
	.size		__unnamed_1,(.L_0 - __unnamed_1)
__unnamed_1:
        /*0072*/ 	.byte	0x76, 0x6f, 0x69, 0x64, 0x20, 0x63, 0x75, 0x74, 0x6c, 0x61, 0x73, 0x73, 0x3a, 0x3a, 0x67, 0x65
        /* <DEDUP_REMOVED lines=181> */
        /*0bd2*/ 	.byte	0x3a, 0x69, 0x64, 0x65, 0x6e, 0x74, 0x69, 0x74, 0x79, 0x5d, 0x00
.L_0:


//--------------------- .nv.shared._ZN7cutlass13device_kernelINS_4gemm6kernel13GemmUniversalIN4cute5tupleIJiiiiEEENS1_10collective13CollectiveMmaINS1_34MainloopSm90TmaGmmaWarpSpecializedILi2ENS5_IJNS4_1CILi2EEESB_NSA_ILi1EEEEEENS1_35KernelTmaWarpSpecializedCooperativeEEENS5_IJNSA_ILi128EEENSA_ILi256EEESG_EEENS_10bfloat16_tENS5_IJlSC_lEEESJ_SK_NS4_8TiledMMAINS4_8MMA_AtomIJNS4_4SM904GMMA28MMA_64x256x16_F32BF16BF16_SSILNSO_5MajorE0ELSQ_0ELNSO_7ScaleInE1ELSR_1EEEEEENS4_6LayoutINS5_IJSB_SC_SC_EEENS5_IJSC_NSA_ILi0EEESW_EEEEENS5_IJNS4_10UnderscoreESZ_SZ_EEEEENS4_23SM90_TMA_LOAD_MULTICASTENS4_14ComposedLayoutINS4_7SwizzleILi3ELi4ELi3EEENS4_18smem_ptr_flag_bitsILi16EEENSU_INS5_IJNSA_ILi8EEENSA_ILi64EEEEEENS5_IJS19_SC_EEEEEEEvNS4_8identityES12_S1D_vS1E_EENS_8epilogue10collective6detail29Sm90TmaWarpSpecializedAdapterINS1H_15DefaultEpilogueISJ_SK_SK_NS1G_6thread17LinearCombinationISJ_Li1EffLNS1L_9ScaleType4KindE0ELNS_15FloatRoundStyleE2ESJ_EENS1_15EpilogueDefaultEEEEEvvEEEEvNT_6ParamsE --------------------------
	.section	.nv.shared._ZN7cutlass13device_kernelINS_4gemm6kernel13GemmUniversalIN4cute5tupleIJiiiiEEENS1_10collective13CollectiveMmaINS1_34MainloopSm90TmaGmmaWarpSpecializedILi2ENS5_IJNS4_1CILi2EEESB_NSA_ILi1EEEEEENS1_35KernelTmaWarpSpecializedCooperativeEEENS5_IJNSA_ILi128EEENSA_ILi256EEESG_EEENS_10bfloat16_tENS5_IJlSC_lEEESJ_SK_NS4_8TiledMMAINS4_8MMA_AtomIJNS4_4SM904GMMA28MMA_64x256x16_F32BF16BF16_SSILNSO_5MajorE0ELSQ_0ELNSO_7ScaleInE1ELSR_1EEEEEENS4_6LayoutINS5_IJSB_SC_SC_EEENS5_IJSC_NSA_ILi0EEESW_EEEEENS5_IJNS4_10UnderscoreESZ_SZ_EEEEENS4_23SM90_TMA_LOAD_MULTICASTENS4_14ComposedLayoutINS4_7SwizzleILi3ELi4ELi3EEENS4_18smem_ptr_flag_bitsILi16EEENSU_INS5_IJNSA_ILi8EEENSA_ILi64EEEEEENS5_IJS19_SC_EEEEEEEvNS4_8identityES12_S1D_vS1E_EENS_8epilogue10collective6detail29Sm90TmaWarpSpecializedAdapterINS1H_15DefaultEpilogueISJ_SK_SK_NS1G_6thread17LinearCombinationISJ_Li1EffLNS1L_9ScaleType4KindE0ELNS_15FloatRoundStyleE2ESJ_EENS1_15EpilogueDefaultEEEEEvvEEEEvNT_6ParamsE,"aw",@nobits
	.sectionflags	@""
	.align	16
	.zero		1024


//--------------------- .nv.shared.reserved.0     --------------------------
	.section	.nv.shared.reserved.0,"aw",@nobits
	.weak		__nv_reservedSMEM_offset_0_alias
	.size		__nv_reservedSMEM_offset_0_alias, 0, 0
	.other		__nv_reservedSMEM_offset_0_alias,@"STO_CUDA_RESERVED_SHARED STV_DEFAULT"
__nv_reservedSMEM_offset_0_alias:
	.zero		0


//--------------------- .nv.global                --------------------------
	.section	.nv.global,"aw",@nobits
.nv.global:
	.type		_ZN40_INTERNAL_91cc6369_4_k_cu_1defa988_321084cute1_E,@object
	.size		_ZN40_INTERNAL_91cc6369_4_k_cu_1defa988_321084cute1_E,(_ZN40_INTERNAL_91cc6369_4_k_cu_1defa988_321084cuda3std3__45__cpo6cbeginE - _ZN40_INTERNAL_91cc6369_4_k_cu_1defa988_321084cute1_E)
_ZN40_INTERNAL_91cc6369_4_k_cu_1defa988_321084cute1_E:
	.zero		1
	.type		_ZN40_INTERNAL_91cc6369_4_k_cu_1defa988_321084cuda3std3__45__cpo6cbeginE,@object
	.size		_ZN40_INTERNAL_91cc6369_4_k_cu_1defa988_321084cuda3std3__45__cpo6cbeginE,(_ZN40_INTERNAL_91cc6369_4_k_cu_1defa988_321084cuda3std3__48in_placeE - _ZN40_INTERNAL_91cc6369_4_k_cu_1defa988_321084cuda3std3__45__cpo6cbeginE)
_ZN40_INTERNAL_91cc6369_4_k_cu_1defa988_321084cuda3std3__45__cpo6cbeginE:
	.zero		1
	.type		_ZN40_INTERNAL_91cc6369_4_k_cu_1defa988_321084cuda3std3__48in_placeE,@object
	.size		_ZN40_INTERNAL_91cc6369_4_k_cu_1defa988_321084cuda3std3__48in_placeE,(_ZN40_INTERNAL_91cc6369_4_k_cu_1defa988_321084cuda3std6ranges3__45__cpo9iter_moveE - _ZN40_INTERNAL_91cc6369_4_k_cu_1defa988_321084cuda3std3__48in_placeE)
_ZN40_INTERNAL_91cc6369_4_k_cu_1defa988_321084cuda3std3__48in_placeE:
	.zero		1
	.type		_ZN40_INTERNAL_91cc6369_4_k_cu_1defa988_321084cuda3std6ranges3__45__cpo9iter_moveE,@object
	.size		_ZN40_INTERNAL_91cc6369_4_k_cu_1defa988_321084cuda3std6ranges3__45__cpo9iter_moveE,(_ZN40_INTERNAL_91cc6369_4_k_cu_1defa988_321084cuda3std3__45__cpo5beginE - _ZN40_INTERNAL_91cc6369_4_k_cu_1defa988_321084cuda3std6ranges3__45__cpo9iter_moveE)
_ZN40_INTERNAL_91cc6369_4_k_cu_1defa988_321084cuda3std6ranges3__45__cpo9iter_moveE:
	.zero		1
	.type		_ZN40_INTERNAL_91cc6369_4_k_cu_1defa988_321084cuda3std3__45__cpo5beginE,@object
	.size		_ZN40_INTERNAL_91cc6369_4_k_cu_1defa988_321084cuda3std3__45__cpo5beginE,(_ZN40_INTERNAL_91cc6369_4_k_cu_1defa988_321084cuda3std3__442_GLOBAL__N__91cc6369_4_k_cu_1defa988_321086ignoreE - _ZN40_INTERNAL_91cc6369_4_k_cu_1defa988_321084cuda3std3__45__cpo5beginE)
_ZN40_INTERNAL_91cc6369_4_k_cu_1defa988_321084cuda3std3__45__cpo5beginE:
	.zero		1
	.type		_ZN40_INTERNAL_91cc6369_4_k_cu_1defa988_321084cuda3std3__442_GLOBAL__N__91cc6369_4_k_cu_1defa988_321086ignoreE,@object
	.size		_ZN40_INTERNAL_91cc6369_4_k_cu_1defa988_321084cuda3std3__442_GLOBAL__N__91cc6369_4_k_cu_1defa988_321086ignoreE,(_ZN40_INTERNAL_91cc6369_4_k_cu_1defa988_321084cute7productE - _ZN40_INTERNAL_91cc6369_4_k_cu_1defa988_321084cuda3std3__442_GLOBAL__N__91cc6369_4_k_cu_1defa988_321086ignoreE)
_ZN40_INTERNAL_91cc6369_4_k_cu_1defa988_321084cuda3std3__442_GLOBAL__N__91cc6369_4_k_cu_1defa988_321086ignoreE:
	.zero		1
	.type		_ZN40_INTERNAL_91cc6369_4_k_cu_1defa988_321084cute7productE,@object
	.size		_ZN40_INTERNAL_91cc6369_4_k_cu_1defa988_321084cute7productE,(_ZN40_INTERNAL_91cc6369_4_k_cu_1defa988_321084cuda3std3__45__cpo3endE - _ZN40_INTERNAL_91cc6369_4_k_cu_1defa988_321084cute7productE)
_ZN40_INTERNAL_91cc6369_4_k_cu_1defa988_321084cute7productE:
	.zero		1
	.type		_ZN40_INTERNAL_91cc6369_4_k_cu_1defa988_321084cuda3std3__45__cpo3endE,@object
	.size		_ZN40_INTERNAL_91cc6369_4_k_cu_1defa988_321084cuda3std3__45__cpo3endE,(_ZN40_INTERNAL_91cc6369_4_k_cu_1defa988_321084cuda3std3__419piecewise_constructE - _ZN40_INTERNAL_91cc6369_4_k_cu_1defa988_321084cuda3std3__45__cpo3endE)
_ZN40_INTERNAL_91cc6369_4_k_cu_1defa988_321084cuda3std3__45__cpo3endE:
	.zero		1
	.type		_ZN40_INTERNAL_91cc6369_4_k_cu_1defa988_321084cuda3std3__419piecewise_constructE,@object
	.size		_ZN40_INTERNAL_91cc6369_4_k_cu_1defa988_321084cuda3std3__419piecewise_constructE,(_ZN40_INTERNAL_91cc6369_4_k_cu_1defa988_321084cuda3std3__45__cpo4cendE - _ZN40_INTERNAL_91cc6369_4_k_cu_1defa988_321084cuda3std3__419piecewise_constructE)
_ZN40_INTERNAL_91cc6369_4_k_cu_1defa988_321084cuda3std3__419piecewise_constructE:
	.zero		1
	.type		_ZN40_INTERNAL_91cc6369_4_k_cu_1defa988_321084cuda3std3__45__cpo4cendE,@object
	.size		_ZN40_INTERNAL_91cc6369_4_k_cu_1defa988_321084cuda3std3__45__cpo4cendE,(_ZN40_INTERNAL_91cc6369_4_k_cu_1defa988_321084cuda3std6ranges3__45__cpo4swapE - _ZN40_INTERNAL_91cc6369_4_k_cu_1defa988_321084cuda3std3__45__cpo4cendE)
_ZN40_INTERNAL_91cc6369_4_k_cu_1defa988_321084cuda3std3__45__cpo4cendE:
	.zero		1
	.type		_ZN40_INTERNAL_91cc6369_4_k_cu_1defa988_321084cuda3std6ranges3__45__cpo4swapE,@object
	.size		_ZN40_INTERNAL_91cc6369_4_k_cu_1defa988_321084cuda3std6ranges3__45__cpo4swapE,(.L_8 - _ZN40_INTERNAL_91cc6369_4_k_cu_1defa988_321084cuda3std6ranges3__45__cpo4swapE)
_ZN40_INTERNAL_91cc6369_4_k_cu_1defa988_321084cuda3std6ranges3__45__cpo4swapE:
	.zero		1
.L_8:


//--------------------- .nv.constant0._ZN7cutlass13device_kernelINS_4gemm6kernel13GemmUniversalIN4cute5tupleIJiiiiEEENS1_10collective13CollectiveMmaINS1_34MainloopSm90TmaGmmaWarpSpecializedILi2ENS5_IJNS4_1CILi2EEESB_NSA_ILi1EEEEEENS1_35KernelTmaWarpSpecializedCooperativeEEENS5_IJNSA_ILi128EEENSA_ILi256EEESG_EEENS_10bfloat16_tENS5_IJlSC_lEEESJ_SK_NS4_8TiledMMAINS4_8MMA_AtomIJNS4_4SM904GMMA28MMA_64x256x16_F32BF16BF16_SSILNSO_5MajorE0ELSQ_0ELNSO_7ScaleInE1ELSR_1EEEEEENS4_6LayoutINS5_IJSB_SC_SC_EEENS5_IJSC_NSA_ILi0EEESW_EEEEENS5_IJNS4_10UnderscoreESZ_SZ_EEEEENS4_23SM90_TMA_LOAD_MULTICASTENS4_14ComposedLayoutINS4_7SwizzleILi3ELi4ELi3EEENS4_18smem_ptr_flag_bitsILi16EEENSU_INS5_IJNSA_ILi8EEENSA_ILi64EEEEEENS5_IJS19_SC_EEEEEEEvNS4_8identityES12_S1D_vS1E_EENS_8epilogue10collective6detail29Sm90TmaWarpSpecializedAdapterINS1H_15DefaultEpilogueISJ_SK_SK_NS1G_6thread17LinearCombinationISJ_Li1EffLNS1L_9ScaleType4KindE0ELNS_15FloatRoundStyleE2ESJ_EENS1_15EpilogueDefaultEEEEEvvEEEEvNT_6ParamsE --------------------------
	.section	.nv.constant0._ZN7cutlass13device_kernelINS_4gemm6kernel13GemmUniversalIN4cute5tupleIJiiiiEEENS1_10collective13CollectiveMmaINS1_34MainloopSm90TmaGmmaWarpSpecializedILi2ENS5_IJNS4_1CILi2EEESB_NSA_ILi1EEEEEENS1_35KernelTmaWarpSpecializedCooperativeEEENS5_IJNSA_ILi128EEENSA_ILi256EEESG_EEENS_10bfloat16_tENS5_IJlSC_lEEESJ_SK_NS4_8TiledMMAINS4_8MMA_AtomIJNS4_4SM904GMMA28MMA_64x256x16_F32BF16BF16_SSILNSO_5MajorE0ELSQ_0ELNSO_7ScaleInE1ELSR_1EEEEEENS4_6LayoutINS5_IJSB_SC_SC_EEENS5_IJSC_NSA_ILi0EEESW_EEEEENS5_IJNS4_10UnderscoreESZ_SZ_EEEEENS4_23SM90_TMA_LOAD_MULTICASTENS4_14ComposedLayoutINS4_7SwizzleILi3ELi4ELi3EEENS4_18smem_ptr_flag_bitsILi16EEENSU_INS5_IJNSA_ILi8EEENSA_ILi64EEEEEENS5_IJS19_SC_EEEEEEEvNS4_8identityES12_S1D_vS1E_EENS_8epilogue10collective6detail29Sm90TmaWarpSpecializedAdapterINS1H_15DefaultEpilogueISJ_SK_SK_NS1G_6thread17LinearCombinationISJ_Li1EffLNS1L_9ScaleType4KindE0ELNS_15FloatRoundStyleE2ESJ_EENS1_15EpilogueDefaultEEEEEvvEEEEvNT_6ParamsE,"a",@progbits
	.sectionflags	@""
	.align	4
.nv.constant0._ZN7cutlass13device_kernelINS_4gemm6kernel13GemmUniversalIN4cute5tupleIJiiiiEEENS1_10collective13CollectiveMmaINS1_34MainloopSm90TmaGmmaWarpSpecializedILi2ENS5_IJNS4_1CILi2EEESB_NSA_ILi1EEEEEENS1_35KernelTmaWarpSpecializedCooperativeEEENS5_IJNSA_ILi128EEENSA_ILi256EEESG_EEENS_10bfloat16_tENS5_IJlSC_lEEESJ_SK_NS4_8TiledMMAINS4_8MMA_AtomIJNS4_4SM904GMMA28MMA_64x256x16_F32BF16BF16_SSILNSO_5MajorE0ELSQ_0ELNSO_7ScaleInE1ELSR_1EEEEEENS4_6LayoutINS5_IJSB_SC_SC_EEENS5_IJSC_NSA_ILi0EEESW_EEEEENS5_IJNS4_10UnderscoreESZ_SZ_EEEEENS4_23SM90_TMA_LOAD_MULTICASTENS4_14ComposedLayoutINS4_7SwizzleILi3ELi4ELi3EEENS4_18smem_ptr_flag_bitsILi16EEENSU_INS5_IJNSA_ILi8EEENSA_ILi64EEEEEENS5_IJS19_SC_EEEEEEEvNS4_8identityES12_S1D_vS1E_EENS_8epilogue10collective6detail29Sm90TmaWarpSpecializedAdapterINS1H_15DefaultEpilogueISJ_SK_SK_NS1G_6thread17LinearCombinationISJ_Li1EffLNS1L_9ScaleType4KindE0ELNS_15FloatRoundStyleE2ESJ_EENS1_15EpilogueDefaultEEEEEvvEEEEvNT_6ParamsE:
	.zero		1664


//--------------------- SYMBOLS --------------------------

	.type		.nv.reservedSmem.offset0,@object
	.size		.nv.reservedSmem.offset0,0x4
	.type		__assertfail,@function
